// auto-generated by cutlass_sweep.gemm — config: {"arch": "sm_100", "cluster_m": 1, "cluster_n": 1, "dtype": "int8", "dtype_b": "int8", "layout": "nn", "stages": 0, "tile_k": 32, "tile_m": 128, "tile_n": 256}
#include "cutlass/cutlass.h"
#include "cutlass/gemm/collective/collective_builder.hpp"
#include "cutlass/gemm/device/gemm_universal_adapter.h"
#include "cutlass/gemm/kernel/gemm_universal.hpp"
#include "cutlass/epilogue/collective/collective_builder.hpp"

using ElemA = int8_t;
using ElemB = int8_t;
using ElemCD = int8_t;
using Acc  = int32_t;
using TileShape    = cute::Shape<cute::_128, cute::_256, cute::_32>;
using ClusterShape = cute::Shape<cute::_1, cute::_1, cute::_1>;

using CollectiveEpilogue = typename cutlass::epilogue::collective::CollectiveBuilder<
    cutlass::arch::Sm100, cutlass::arch::OpClassTensorOp,
    TileShape, ClusterShape,
    cutlass::epilogue::collective::EpilogueTileAuto,
    Acc, Acc,
    ElemCD, cutlass::layout::RowMajor, 128 / cutlass::sizeof_bits<ElemCD>::value,
    ElemCD, cutlass::layout::RowMajor, 128 / cutlass::sizeof_bits<ElemCD>::value,
    cutlass::epilogue::collective::EpilogueScheduleAuto
  >::CollectiveOp;

using CollectiveMainloop = typename cutlass::gemm::collective::CollectiveBuilder<
    cutlass::arch::Sm100, cutlass::arch::OpClassTensorOp,
    ElemA, cutlass::layout::RowMajor, 128 / cutlass::sizeof_bits<ElemA>::value,
    ElemB, cutlass::layout::RowMajor, 128 / cutlass::sizeof_bits<ElemB>::value,
    Acc,
    TileShape, ClusterShape,
    cutlass::gemm::collective::StageCountAutoCarveout<static_cast<int>(sizeof(typename CollectiveEpilogue::SharedStorage))>,
    cutlass::gemm::collective::KernelScheduleAuto
  >::CollectiveOp;

using GemmKernel = cutlass::gemm::kernel::GemmUniversal<
    cute::Shape<int,int,int,int>,
    CollectiveMainloop,
    CollectiveEpilogue
>;
using Gemm = cutlass::gemm::device::GemmUniversalAdapter<GemmKernel>;

// Force the device kernel symbol into the cubin without needing a host main.
auto* _anchor = &cutlass::device_kernel<GemmKernel>;


// ===== COMPILED SASS (sm_100a) =====

	.target	sm_100a

	.elftype	@"ET_EXEC"


//--------------------- .note.nv.tkinfo           --------------------------
	.section	.note.nv.tkinfo,"",@"SHT_NOTE"
	.sectionflags	@"SHF_NOTE_NV_TKINFO"
	.tkinfo
        /*0018*/ 	.word	0x00000002
        /*0030*/ 	.string	""
        /*0030*/ 	.string	"ptxas"
        /*0030*/ 	.string	"Cuda compilation tools, release 13.0, V13.0.88"
        /*0030*/ 	.string	"Build cuda_13.0.r13.0/compiler.36424714_0"
        /*0030*/ 	.string	"-arch sm_100a -m 64 "



//--------------------- .note.nv.cuinfo           --------------------------
	.section	.note.nv.cuinfo,"",@"SHT_NOTE"
	.sectionflags	@"SHF_NOTE_NV_CUINFO"
        /*0018*/ 	.short	0x0002
        /*001a*/ 	.short	0x0064
        /*001c*/ 	.short	0x0082
	.zero		2


//--------------------- .nv.info                  --------------------------
	.section	.nv.info,"",@"SHT_CUDA_INFO"
	.align	4


	//----- nvinfo : EIATTR_REGCOUNT
	.align		4
        /*0000*/ 	.byte	0x04, 0x2f
        /*0002*/ 	.short	(.L_20 - .L_19)
	.align		4
.L_19:
        /*0004*/ 	.word	index@(_ZN7cutlass13device_kernelINS_4gemm6kernel13GemmUniversalIN4cute5tupleIJiiiiEEENS1_10collective13CollectiveMmaINS1_35MainloopSm100TmaUmmaWarpSpecializedILi14ELi2ELi2ENS5_IJNS4_1CILi1EEESB_SB_EEEEENS5_IJNSA_ILi128EEENSA_ILi256EEENSA_ILi32EEEEEEaNS5_IJlSB_lEEEaNS5_IJSB_llEEENS4_8TiledMMAINS4_8MMA_AtomIJNS4_15SM100_MMA_S8_SSIaaiLi128ELi256ELNS4_4UMMA5MajorE0ELSO_1ELNSN_8SaturateE0EEEEEENS4_6LayoutISC_NS5_IJNSA_ILi0EEEST_ST_EEEEENS5_IJNS4_10UnderscoreESW_SW_EEEEENS4_13SM90_TMA_LOADENS4_14ComposedLayoutINS4_7SwizzleILi1ELi4ELi3EEENS4_18smem_ptr_flag_bitsILi8EEENSS_INS5_IJNSA_ILi8EEESG_EEENS5_IJSG_SB_EEEEEEEvNS4_8identityESZ_NS10_INS11_ILi3ELi4ELi3EEES14_NSS_INS5_IJSE_S15_EEENS5_IJSB_SE_EEEEEEEvS1A_EENS_8epilogue10collective18CollectiveEpilogueINS1H_23Sm100TmaWarpSpecializedILi4ELi2ELi64ELb0ELb0EEEJSH_NS5_IJNSS_ISE_SB_EENSS_INSA_ILi64EEESB_EEEEEaSI_aSI_NS1H_6fusion15FusionCallbacksIS1L_NS1Q_17LinearCombinationIaiaiLNS_15FloatRoundStyleE2EEESH_S1P_JEEENS4_5SM1004TMEM4LOAD26SM100_TMEM_LOAD_32dp32b64xESZ_NS10_INS11_ILi2ELi4ELi3EEES14_NSS_INS5_IJS15_S1N_EEENS5_IJS1N_SB_EEEEEEENS4_39AutoVectorizingCopyWithAssumedAlignmentILi128EEENS4_14SM90_TMA_STOREES24_S26_S26_EEEvvEEEEvNT_6ParamsE)
        /*0008*/ 	.word	0x000000af


	//----- nvinfo : EIATTR_FRAME_SIZE
	.align		4
.L_20:
        /*000c*/ 	.byte	0x04, 0x11
        /*000e*/ 	.short	(.L_22 - .L_21)
	.align		4
.L_21:
        /*0010*/ 	.word	index@($__internal_2_$__cuda_sm10x_tcgen05_guardrail_trap_unallocated_columns_being_dealloced)
        /*0014*/ 	.word	0x00000000


	//----- nvinfo : EIATTR_FRAME_SIZE
	.align		4
.L_22:
        /*0018*/ 	.byte	0x04, 0x11
        /*001a*/ 	.short	(.L_24 - .L_23)
	.align		4
.L_23:
        /*001c*/ 	.word	index@($__internal_1_$__cuda_sm10x_tcgen05_guardrail_trap_phase_invalid_during_alloc)
        /*0020*/ 	.word	0x00000000


	//----- nvinfo : EIATTR_FRAME_SIZE
	.align		4
.L_24:
        /*0024*/ 	.byte	0x04, 0x11
        /*0026*/ 	.short	(.L_26 - .L_25)
	.align		4
.L_25:
        /*0028*/ 	.word	index@($__internal_0_$__cuda_sm10x_tcgen05_guardrail_trap_col_being_dealloced_not_returned_by_alloc)
        /*002c*/ 	.word	0x00000000


	//----- nvinfo : EIATTR_FRAME_SIZE
	.align		4
.L_26:
        /*0030*/ 	.byte	0x04, 0x11
        /*0032*/ 	.short	(.L_28 - .L_27)
	.align		4
.L_27:
        /*0034*/ 	.word	index@(_ZN7cutlass13device_kernelINS_4gemm6kernel13GemmUniversalIN4cute5tupleIJiiiiEEENS1_10collective13CollectiveMmaINS1_35MainloopSm100TmaUmmaWarpSpecializedILi14ELi2ELi2ENS5_IJNS4_1CILi1EEESB_SB_EEEEENS5_IJNSA_ILi128EEENSA_ILi256EEENSA_ILi32EEEEEEaNS5_IJlSB_lEEEaNS5_IJSB_llEEENS4_8TiledMMAINS4_8MMA_AtomIJNS4_15SM100_MMA_S8_SSIaaiLi128ELi256ELNS4_4UMMA5MajorE0ELSO_1ELNSN_8SaturateE0EEEEEENS4_6LayoutISC_NS5_IJNSA_ILi0EEEST_ST_EEEEENS5_IJNS4_10UnderscoreESW_SW_EEEEENS4_13SM90_TMA_LOADENS4_14ComposedLayoutINS4_7SwizzleILi1ELi4ELi3EEENS4_18smem_ptr_flag_bitsILi8EEENSS_INS5_IJNSA_ILi8EEESG_EEENS5_IJSG_SB_EEEEEEEvNS4_8identityESZ_NS10_INS11_ILi3ELi4ELi3EEES14_NSS_INS5_IJSE_S15_EEENS5_IJSB_SE_EEEEEEEvS1A_EENS_8epilogue10collective18CollectiveEpilogueINS1H_23Sm100TmaWarpSpecializedILi4ELi2ELi64ELb0ELb0EEEJSH_NS5_IJNSS_ISE_SB_EENSS_INSA_ILi64EEESB_EEEEEaSI_aSI_NS1H_6fusion15FusionCallbacksIS1L_NS1Q_17LinearCombinationIaiaiLNS_15FloatRoundStyleE2EEESH_S1P_JEEENS4_5SM1004TMEM4LOAD26SM100_TMEM_LOAD_32dp32b64xESZ_NS10_INS11_ILi2ELi4ELi3EEES14_NSS_INS5_IJS15_S1N_EEENS5_IJS1N_SB_EEEEEEENS4_39AutoVectorizingCopyWithAssumedAlignmentILi128EEENS4_14SM90_TMA_STOREES24_S26_S26_EEEvvEEEEvNT_6ParamsE)
        /*0038*/ 	.word	0x00000000


	//----- nvinfo : EIATTR_MIN_STACK_SIZE
	.align		4
.L_28:
        /*003c*/ 	.byte	0x04, 0x12
        /*003e*/ 	.short	(.L_30 - .L_29)
	.align		4
.L_29:
        /*0040*/ 	.word	index@(_ZN7cutlass13device_kernelINS_4gemm6kernel13GemmUniversalIN4cute5tupleIJiiiiEEENS1_10collective13CollectiveMmaINS1_35MainloopSm100TmaUmmaWarpSpecializedILi14ELi2ELi2ENS5_IJNS4_1CILi1EEESB_SB_EEEEENS5_IJNSA_ILi128EEENSA_ILi256EEENSA_ILi32EEEEEEaNS5_IJlSB_lEEEaNS5_IJSB_llEEENS4_8TiledMMAINS4_8MMA_AtomIJNS4_15SM100_MMA_S8_SSIaaiLi128ELi256ELNS4_4UMMA5MajorE0ELSO_1ELNSN_8SaturateE0EEEEEENS4_6LayoutISC_NS5_IJNSA_ILi0EEEST_ST_EEEEENS5_IJNS4_10UnderscoreESW_SW_EEEEENS4_13SM90_TMA_LOADENS4_14ComposedLayoutINS4_7SwizzleILi1ELi4ELi3EEENS4_18smem_ptr_flag_bitsILi8EEENSS_INS5_IJNSA_ILi8EEESG_EEENS5_IJSG_SB_EEEEEEEvNS4_8identityESZ_NS10_INS11_ILi3ELi4ELi3EEES14_NSS_INS5_IJSE_S15_EEENS5_IJSB_SE_EEEEEEEvS1A_EENS_8epilogue10collective18CollectiveEpilogueINS1H_23Sm100TmaWarpSpecializedILi4ELi2ELi64ELb0ELb0EEEJSH_NS5_IJNSS_ISE_SB_EENSS_INSA_ILi64EEESB_EEEEEaSI_aSI_NS1H_6fusion15FusionCallbacksIS1L_NS1Q_17LinearCombinationIaiaiLNS_15FloatRoundStyleE2EEESH_S1P_JEEENS4_5SM1004TMEM4LOAD26SM100_TMEM_LOAD_32dp32b64xESZ_NS10_INS11_ILi2ELi4ELi3EEES14_NSS_INS5_IJS15_S1N_EEENS5_IJS1N_SB_EEEEEEENS4_39AutoVectorizingCopyWithAssumedAlignmentILi128EEENS4_14SM90_TMA_STOREES24_S26_S26_EEEvvEEEEvNT_6ParamsE)
        /*0044*/ 	.word	0x00000000
.L_30:


//--------------------- .nv.compat                --------------------------
	.section	.nv.compat,"",@"SHT_CUDA_COMPAT_INFO"
	.align	4
        /*0000*/ 	.byte	0x02, 0x09, 0x01, 0x00, 0x02, 0x02, 0x03, 0x00, 0x02, 0x05, 0x06, 0x00, 0x03, 0x07, 0x01, 0x01
        /*0010*/ 	.byte	0x02, 0x03, 0x01, 0x00, 0x02, 0x06, 0x01, 0x00, 0x04, 0x0b, 0x08, 0x00, 0x01, 0x00, 0x00, 0x00
        /*0020*/ 	.byte	0x00, 0x00, 0x00, 0x00


//--------------------- .nv.info._ZN7cutlass13device_kernelINS_4gemm6kernel13GemmUniversalIN4cute5tupleIJiiiiEEENS1_10collective13CollectiveMmaINS1_35MainloopSm100TmaUmmaWarpSpecializedILi14ELi2ELi2ENS5_IJNS4_1CILi1EEESB_SB_EEEEENS5_IJNSA_ILi128EEENSA_ILi256EEENSA_ILi32EEEEEEaNS5_IJlSB_lEEEaNS5_IJSB_llEEENS4_8TiledMMAINS4_8MMA_AtomIJNS4_15SM100_MMA_S8_SSIaaiLi128ELi256ELNS4_4UMMA5MajorE0ELSO_1ELNSN_8SaturateE0EEEEEENS4_6LayoutISC_NS5_IJNSA_ILi0EEEST_ST_EEEEENS5_IJNS4_10UnderscoreESW_SW_EEEEENS4_13SM90_TMA_LOADENS4_14ComposedLayoutINS4_7SwizzleILi1ELi4ELi3EEENS4_18smem_ptr_flag_bitsILi8EEENSS_INS5_IJNSA_ILi8EEESG_EEENS5_IJSG_SB_EEEEEEEvNS4_8identityESZ_NS10_INS11_ILi3ELi4ELi3EEES14_NSS_INS5_IJSE_S15_EEENS5_IJSB_SE_EEEEEEEvS1A_EENS_8epilogue10collective18CollectiveEpilogueINS1H_23Sm100TmaWarpSpecializedILi4ELi2ELi64ELb0ELb0EEEJSH_NS5_IJNSS_ISE_SB_EENSS_INSA_ILi64EEESB_EEEEEaSI_aSI_NS1H_6fusion15FusionCallbacksIS1L_NS1Q_17LinearCombinationIaiaiLNS_15FloatRoundStyleE2EEESH_S1P_JEEENS4_5SM1004TMEM4LOAD26SM100_TMEM_LOAD_32dp32b64xESZ_NS10_INS11_ILi2ELi4ELi3EEES14_NSS_INS5_IJS15_S1N_EEENS5_IJS1N_SB_EEEEEEENS4_39AutoVectorizingCopyWithAssumedAlignmentILi128EEENS4_14SM90_TMA_STOREES24_S26_S26_EEEvvEEEEvNT_6ParamsE --------------------------
	.section	.nv.info._ZN7cutlass13device_kernelINS_4gemm6kernel13GemmUniversalIN4cute5tupleIJiiiiEEENS1_10collective13CollectiveMmaINS1_35MainloopSm100TmaUmmaWarpSpecializedILi14ELi2ELi2ENS5_IJNS4_1CILi1EEESB_SB_EEEEENS5_IJNSA_ILi128EEENSA_ILi256EEENSA_ILi32EEEEEEaNS5_IJlSB_lEEEaNS5_IJSB_llEEENS4_8TiledMMAINS4_8MMA_AtomIJNS4_15SM100_MMA_S8_SSIaaiLi128ELi256ELNS4_4UMMA5MajorE0ELSO_1ELNSN_8SaturateE0EEEEEENS4_6LayoutISC_NS5_IJNSA_ILi0EEEST_ST_EEEEENS5_IJNS4_10UnderscoreESW_SW_EEEEENS4_13SM90_TMA_LOADENS4_14ComposedLayoutINS4_7SwizzleILi1ELi4ELi3EEENS4_18smem_ptr_flag_bitsILi8EEENSS_INS5_IJNSA_ILi8EEESG_EEENS5_IJSG_SB_EEEEEEEvNS4_8identityESZ_NS10_INS11_ILi3ELi4ELi3EEES14_NSS_INS5_IJSE_S15_EEENS5_IJSB_SE_EEEEEEEvS1A_EENS_8epilogue10collective18CollectiveEpilogueINS1H_23Sm100TmaWarpSpecializedILi4ELi2ELi64ELb0ELb0EEEJSH_NS5_IJNSS_ISE_SB_EENSS_INSA_ILi64EEESB_EEEEEaSI_aSI_NS1H_6fusion15FusionCallbacksIS1L_NS1Q_17LinearCombinationIaiaiLNS_15FloatRoundStyleE2EEESH_S1P_JEEENS4_5SM1004TMEM4LOAD26SM100_TMEM_LOAD_32dp32b64xESZ_NS10_INS11_ILi2ELi4ELi3EEES14_NSS_INS5_IJS15_S1N_EEENS5_IJS1N_SB_EEEEEEENS4_39AutoVectorizingCopyWithAssumedAlignmentILi128EEENS4_14SM90_TMA_STOREES24_S26_S26_EEEvvEEEEvNT_6ParamsE,"",@"SHT_CUDA_INFO"
	.sectionflags	@""
	.align	4


	//----- nvinfo : EIATTR_CUDA_API_VERSION
	.align		4
        /*0000*/ 	.byte	0x04, 0x37
        /*0002*/ 	.short	(.L_32 - .L_31)
.L_31:
        /*0004*/ 	.word	0x00000082


	//----- nvinfo : EIATTR_KPARAM_INFO
	.align		4
.L_32:
        /*0008*/ 	.byte	0x04, 0x17
        /*000a*/ 	.short	(.L_34 - .L_33)
.L_33:
        /*000c*/ 	.word	0x00000000
        /*0010*/ 	.short	0x0000
        /*0012*/ 	.short	0x0000
        /*0014*/ 	.byte	0x00, 0xf0, 0x01, 0x20


	//----- nvinfo : EIATTR_AT_ENTRY_FRAGMENTS
	.align		4
.L_34:
        /*0018*/ 	.byte	0x04, 0x4f
        /*001a*/ 	.short	(.L_36 - .L_35)


	//   ....[0]....
.L_35:
        /*001c*/ 	.word	0x00000006


	//----- nvinfo : EIATTR_RESERVED_SMEM_USED
	.align		4
.L_36:
        /*0020*/ 	.byte	0x01, 0x41
	.zero		2


	//----- nvinfo : EIATTR_SPARSE_MMA_MASK
	.align		4
        /*0024*/ 	.byte	0x03, 0x50
        /*0026*/ 	.short	0x0000


	//----- nvinfo : EIATTR_TCGEN05_1CTA_USED
	.align		4
        /*0028*/ 	.byte	0x01, 0x51
	.zero		2


	//----- nvinfo : EIATTR_MAXREG_COUNT
	.align		4
        /*002c*/ 	.byte	0x03, 0x1b
        /*002e*/ 	.short	0x00ff


	//----- nvinfo : EIATTR_NUM_BARRIERS
	.align		4
        /*0030*/ 	.byte	0x02, 0x4c
        /*0032*/ 	.byte	0x07
	.zero		1


	//----- nvinfo : EIATTR_EXTERNS
	.align		4
        /*0034*/ 	.byte	0x04, 0x0f
        /*0036*/ 	.short	(.L_38 - .L_37)


	//   ....[0]....
	.align		4
.L_37:
        /*0038*/ 	.word	index@(__assertfail)


	//----- nvinfo : EIATTR_MERCURY_ISA_VERSION
	.align		4
.L_38:
        /*003c*/ 	.byte	0x03, 0x5f
        /*003e*/ 	.short	0x0101


	//----- nvinfo : EIATTR_INT_WARP_WIDE_INSTR_OFFSETS
	.align		4
        /*0040*/ 	.byte	0x04, 0x31
        /*0042*/ 	.short	(.L_40 - .L_39)


	//   ....[0]....
.L_39:
        /*0044*/ 	.word	0x00001fe0


	//   ....[1]....
        /*0048*/ 	.word	0x00003d60


	//   ....[2]....
        /*004c*/ 	.word	0x00003d80


	//   ....[3]....
        /*0050*/ 	.word	0x00003db0


	//   ....[4]....
        /*0054*/ 	.word	0x000046f0


	//   ....[5]....
        /*0058*/ 	.word	0x00004760


	//   ....[6]....
        /*005c*/ 	.word	0x00004840


	//   ....[7]....
        /*0060*/ 	.word	0x000048c0


	//   ....[8]....
        /*0064*/ 	.word	0x000049d0


	//   ....[9]....
        /*0068*/ 	.word	0x00004a60


	//   ....[10]....
        /*006c*/ 	.word	0x00004c40


	//   ....[11]....
        /*0070*/ 	.word	0x00004da0


	//----- nvinfo : EIATTR_COOP_GROUP_MASK_REGIDS
	.align		4
.L_40:
        /*0074*/ 	.byte	0x04, 0x29
        /*0076*/ 	.short	(.L_42 - .L_41)


	//   ....[0]....
.L_41:
        /*0078*/ 	.word	0xffffffff


	//   ....[1]....
        /*007c*/ 	.word	0xffffffff


	//   ....[2]....
        /*0080*/ 	.word	0xffffffff


	//   ....[3]....
        /*0084*/ 	.word	0xffffffff


	//   ....[4]....
        /*0088*/ 	.word	0xffffffff


	//   ....[5]....
        /*008c*/ 	.word	0xffffffff


	//   ....[6]....
        /*0090*/ 	.word	0xffffffff


	//   ....[7]....
        /*0094*/ 	.word	0xffffffff


	//   ....[8]....
        /*0098*/ 	.word	0xffffffff


	//   ....[9]....
        /*009c*/ 	.word	0xffffffff


	//   ....[10]....
        /*00a0*/ 	.word	0xffffffff


	//   ....[11]....
        /*00a4*/ 	.word	0xffffffff


	//   ....[12]....
        /*00a8*/ 	.word	0xffffffff


	//----- nvinfo : EIATTR_COOP_GROUP_INSTR_OFFSETS
	.align		4
.L_42:
        /*00ac*/ 	.byte	0x04, 0x28
        /*00ae*/ 	.short	(.L_44 - .L_43)


	//   ....[0]....
.L_43:
        /*00b0*/ 	.word	0x00000090


	//   ....[1]....
        /*00b4*/ 	.word	0x000004d0


	//   ....[2]....
        /*00b8*/ 	.word	0x000007b0


	//   ....[3]....
        /*00bc*/ 	.word	0x00000950


	//   ....[4]....
        /*00c0*/ 	.word	0x00000a50


	//   ....[5]....
        /*00c4*/ 	.word	0x00000bc0


	//   ....[6]....
        /*00c8*/ 	.word	0x00000d20


	//   ....[7]....
        /*00cc*/ 	.word	0x00001ec0


	//   ....[8]....
        /*00d0*/ 	.word	0x00003240


	//   ....[9]....
        /*00d4*/ 	.word	0x00003450


	//   ....[10]....
        /*00d8*/ 	.word	0x00003480


	//   ....[11]....
        /*00dc*/ 	.word	0x00003c40


	//   ....[12]....
        /*00e0*/ 	.word	0x00003e70


	//----- nvinfo : EIATTR_VRC_CTA_INIT_COUNT
	.align		4
.L_44:
        /*00e4*/ 	.byte	0x02, 0x4a
        /*00e6*/ 	.byte	0x80
	.zero		1


	//----- nvinfo : EIATTR_SYSCALL_OFFSETS
	.align		4
        /*00e8*/ 	.byte	0x04, 0x46
        /*00ea*/ 	.short	(.L_46 - .L_45)


	//   ....[0]....
.L_45:
        /*00ec*/ 	.word	0x00005820


	//   ....[1]....
        /*00f0*/ 	.word	0x00005960


	//   ....[2]....
        /*00f4*/ 	.word	0x000061c0


	//   ....[3]....
        /*00f8*/ 	.word	0x000077c0


	//   ....[4]....
        /*00fc*/ 	.word	0x00008d60


	//   ....[5]....
        /*0100*/ 	.word	0x0000a330


	//----- nvinfo : EIATTR_MBARRIER_INSTR_OFFSETS
	.align		4
.L_46:
        /*0104*/ 	.byte	0x04, 0x39
        /*0106*/ 	.short	(.L_48 - .L_47)


	//   ....[0]....
.L_47:
        /*0108*/ 	.word	0x000005d0
        /*010c*/ 	.word	0x000000ff
        /*0110*/ 	.word	0x00000000
        /*0114*/ 	.short	0x0100
        /*0116*/ 	.byte	0x05
	.zero		1


	//   ....[1]....
        /*0118*/ 	.word	0x000005e0
        /*011c*/ 	.word	0x000000ff
        /*0120*/ 	.word	0x00000070
        /*0124*/ 	.short	0x0100
        /*0126*/ 	.byte	0x05
	.zero		1


	//   ....[2]....
        /*0128*/ 	.word	0x000005f0
        /*012c*/ 	.word	0x000000ff
        /*0130*/ 	.word	0x00000008
        /*0134*/ 	.short	0x0100
        /*0136*/ 	.byte	0x05
	.zero		1


	//   ....[3]....
        /*0138*/ 	.word	0x00000600
        /*013c*/ 	.word	0x000000ff
        /*0140*/ 	.word	0x00000078
        /*0144*/ 	.short	0x0100
        /*0146*/ 	.byte	0x05
	.zero		1


	//   ....[4]....
        /*0148*/ 	.word	0x00000610
        /*014c*/ 	.word	0x000000ff
        /*0150*/ 	.word	0x00000010
        /*0154*/ 	.short	0x0100
        /*0156*/ 	.byte	0x05
	.zero		1


	//   ....[5]....
        /*0158*/ 	.word	0x00000620
        /*015c*/ 	.word	0x000000ff
        /*0160*/ 	.word	0x00000080
        /*0164*/ 	.short	0x0100
        /*0166*/ 	.byte	0x05
	.zero		1


	//   ....[6]....
        /*0168*/ 	.word	0x00000630
        /*016c*/ 	.word	0x000000ff
        /*0170*/ 	.word	0x00000018
        /*0174*/ 	.short	0x0100
        /*0176*/ 	.byte	0x05
	.zero		1


	//   ....[7]....
        /*0178*/ 	.word	0x00000640
        /*017c*/ 	.word	0x000000ff
        /*0180*/ 	.word	0x00000088
        /*0184*/ 	.short	0x0100
        /*0186*/ 	.byte	0x05
	.zero		1


	//   ....[8]....
        /*0188*/ 	.word	0x00000650
        /*018c*/ 	.word	0x000000ff
        /*0190*/ 	.word	0x00000020
        /*0194*/ 	.short	0x0100
        /*0196*/ 	.byte	0x05
	.zero		1


	//   ....[9]....
        /*0198*/ 	.word	0x00000660
        /*019c*/ 	.word	0x000000ff
        /*01a0*/ 	.word	0x00000090
        /*01a4*/ 	.short	0x0100
        /*01a6*/ 	.byte	0x05
	.zero		1


	//   ....[10]....
        /*01a8*/ 	.word	0x00000670
        /*01ac*/ 	.word	0x000000ff
        /*01b0*/ 	.word	0x00000028
        /*01b4*/ 	.short	0x0100
        /*01b6*/ 	.byte	0x05
	.zero		1


	//   ....[11]....
        /*01b8*/ 	.word	0x00000680
        /*01bc*/ 	.word	0x000000ff
        /*01c0*/ 	.word	0x00000098
        /*01c4*/ 	.short	0x0100
        /*01c6*/ 	.byte	0x05
	.zero		1


	//   ....[12]....
        /*01c8*/ 	.word	0x00000690
        /*01cc*/ 	.word	0x000000ff
        /*01d0*/ 	.word	0x00000030
        /*01d4*/ 	.short	0x0100
        /*01d6*/ 	.byte	0x05
	.zero		1


	//   ....[13]....
        /*01d8*/ 	.word	0x000006a0
        /*01dc*/ 	.word	0x000000ff
        /*01e0*/ 	.word	0x000000a0
        /*01e4*/ 	.short	0x0100
        /*01e6*/ 	.byte	0x05
	.zero		1


	//   ....[14]....
        /*01e8*/ 	.word	0x000006b0
        /*01ec*/ 	.word	0x000000ff
        /*01f0*/ 	.word	0x00000038
        /*01f4*/ 	.short	0x0100
        /*01f6*/ 	.byte	0x05
	.zero		1


	//   ....[15]....
        /*01f8*/ 	.word	0x000006c0
        /*01fc*/ 	.word	0x000000ff
        /*0200*/ 	.word	0x000000a8
        /*0204*/ 	.short	0x0100
        /*0206*/ 	.byte	0x05
	.zero		1


	//   ....[16]....
        /*0208*/ 	.word	0x000006d0
        /*020c*/ 	.word	0x000000ff
        /*0210*/ 	.word	0x00000040
        /*0214*/ 	.short	0x0100
        /*0216*/ 	.byte	0x05
	.zero		1


	//   ....[17]....
        /*0218*/ 	.word	0x000006e0
        /*021c*/ 	.word	0x000000ff
        /*0220*/ 	.word	0x000000b0
        /*0224*/ 	.short	0x0100
        /*0226*/ 	.byte	0x05
	.zero		1


	//   ....[18]....
        /*0228*/ 	.word	0x000006f0
        /*022c*/ 	.word	0x000000ff
        /*0230*/ 	.word	0x00000048
        /*0234*/ 	.short	0x0100
        /*0236*/ 	.byte	0x05
	.zero		1


	//   ....[19]....
        /*0238*/ 	.word	0x00000700
        /*023c*/ 	.word	0x000000ff
        /*0240*/ 	.word	0x000000b8
        /*0244*/ 	.short	0x0100
        /*0246*/ 	.byte	0x05
	.zero		1


	//   ....[20]....
        /*0248*/ 	.word	0x00000710
        /*024c*/ 	.word	0x000000ff
        /*0250*/ 	.word	0x00000050
        /*0254*/ 	.short	0x0100
        /*0256*/ 	.byte	0x05
	.zero		1


	//   ....[21]....
        /*0258*/ 	.word	0x00000720
        /*025c*/ 	.word	0x000000ff
        /*0260*/ 	.word	0x000000c0
        /*0264*/ 	.short	0x0100
        /*0266*/ 	.byte	0x05
	.zero		1


	//   ....[22]....
        /*0268*/ 	.word	0x00000730
        /*026c*/ 	.word	0x000000ff
        /*0270*/ 	.word	0x00000058
        /*0274*/ 	.short	0x0100
        /*0276*/ 	.byte	0x05
	.zero		1


	//   ....[23]....
        /*0278*/ 	.word	0x00000740
        /*027c*/ 	.word	0x000000ff
        /*0280*/ 	.word	0x000000c8
        /*0284*/ 	.short	0x0100
        /*0286*/ 	.byte	0x05
	.zero		1


	//   ....[24]....
        /*0288*/ 	.word	0x00000750
        /*028c*/ 	.word	0x000000ff
        /*0290*/ 	.word	0x00000060
        /*0294*/ 	.short	0x0100
        /*0296*/ 	.byte	0x05
	.zero		1


	//   ....[25]....
        /*0298*/ 	.word	0x00000760
        /*029c*/ 	.word	0x000000ff
        /*02a0*/ 	.word	0x000000d0
        /*02a4*/ 	.short	0x0100
        /*02a6*/ 	.byte	0x05
	.zero		1


	//   ....[26]....
        /*02a8*/ 	.word	0x00000770
        /*02ac*/ 	.word	0x000000ff
        /*02b0*/ 	.word	0x00000068
        /*02b4*/ 	.short	0x0100
        /*02b6*/ 	.byte	0x05
	.zero		1


	//   ....[27]....
        /*02b8*/ 	.word	0x00000780
        /*02bc*/ 	.word	0x000000ff
        /*02c0*/ 	.word	0x000000d8
        /*02c4*/ 	.short	0x0100
        /*02c6*/ 	.byte	0x05
	.zero		1


	//   ....[28]....
        /*02c8*/ 	.word	0x000008c0
        /*02cc*/ 	.word	0x000000ff
        /*02d0*/ 	.word	0x000000e0
        /*02d4*/ 	.short	0x0100
        /*02d6*/ 	.byte	0x07
	.zero		1


	//   ....[29]....
        /*02d8*/ 	.word	0x000008d0
        /*02dc*/ 	.word	0x000000ff
        /*02e0*/ 	.word	0x00000100
        /*02e4*/ 	.short	0x0100
        /*02e6*/ 	.byte	0x07
	.zero		1


	//   ....[30]....
        /*02e8*/ 	.word	0x000008e0
        /*02ec*/ 	.word	0x000000ff
        /*02f0*/ 	.word	0x000000e8
        /*02f4*/ 	.short	0x0100
        /*02f6*/ 	.byte	0x07
	.zero		1


	//   ....[31]....
        /*02f8*/ 	.word	0x000008f0
        /*02fc*/ 	.word	0x000000ff
        /*0300*/ 	.word	0x00000108
        /*0304*/ 	.short	0x0100
        /*0306*/ 	.byte	0x07
	.zero		1


	//   ....[32]....
        /*0308*/ 	.word	0x00000900
        /*030c*/ 	.word	0x000000ff
        /*0310*/ 	.word	0x000000f0
        /*0314*/ 	.short	0x0100
        /*0316*/ 	.byte	0x07
	.zero		1


	//   ....[33]....
        /*0318*/ 	.word	0x00000910
        /*031c*/ 	.word	0x000000ff
        /*0320*/ 	.word	0x00000110
        /*0324*/ 	.short	0x0100
        /*0326*/ 	.byte	0x07
	.zero		1


	//   ....[34]....
        /*0328*/ 	.word	0x00000920
        /*032c*/ 	.word	0x000000ff
        /*0330*/ 	.word	0x000000f8
        /*0334*/ 	.short	0x0100
        /*0336*/ 	.byte	0x07
	.zero		1


	//   ....[35]....
        /*0338*/ 	.word	0x00000930
        /*033c*/ 	.word	0x000000ff
        /*0340*/ 	.word	0x00000118
        /*0344*/ 	.short	0x0100
        /*0346*/ 	.byte	0x07
	.zero		1


	//   ....[36]....
        /*0348*/ 	.word	0x00000a20
        /*034c*/ 	.word	0x000000ff
        /*0350*/ 	.word	0x00000120
        /*0354*/ 	.short	0x0100
        /*0356*/ 	.byte	0x05
	.zero		1


	//   ....[37]....
        /*0358*/ 	.word	0x00000a30
        /*035c*/ 	.word	0x000000ff
        /*0360*/ 	.word	0x00000128
        /*0364*/ 	.short	0x0100
        /*0366*/ 	.byte	0x05
	.zero		1


	//   ....[38]....
        /*0368*/ 	.word	0x00000b70
        /*036c*/ 	.word	0x000000ff
        /*0370*/ 	.word	0x00000130
        /*0374*/ 	.short	0x0100
        /*0376*/ 	.byte	0x05
	.zero		1


	//   ....[39]....
        /*0378*/ 	.word	0x00000b80
        /*037c*/ 	.word	0x000000ff
        /*0380*/ 	.word	0x00000140
        /*0384*/ 	.short	0x0100
        /*0386*/ 	.byte	0x05
	.zero		1


	//   ....[40]....
        /*0388*/ 	.word	0x00000b90
        /*038c*/ 	.word	0x000000ff
        /*0390*/ 	.word	0x00000138
        /*0394*/ 	.short	0x0100
        /*0396*/ 	.byte	0x05
	.zero		1


	//   ....[41]....
        /*0398*/ 	.word	0x00000ba0
        /*039c*/ 	.word	0x000000ff
        /*03a0*/ 	.word	0x00000148
        /*03a4*/ 	.short	0x0100
        /*03a6*/ 	.byte	0x05
	.zero		1


	//   ....[42]....
        /*03a8*/ 	.word	0x00000cd0
        /*03ac*/ 	.word	0x000000ff
        /*03b0*/ 	.word	0x00000150
        /*03b4*/ 	.short	0x0100
        /*03b6*/ 	.byte	0x07
	.zero		1


	//   ....[43]....
        /*03b8*/ 	.word	0x00000ce0
        /*03bc*/ 	.word	0x000000ff
        /*03c0*/ 	.word	0x00000160
        /*03c4*/ 	.short	0x0100
        /*03c6*/ 	.byte	0x07
	.zero		1


	//   ....[44]....
        /*03c8*/ 	.word	0x00000cf0
        /*03cc*/ 	.word	0x000000ff
        /*03d0*/ 	.word	0x00000158
        /*03d4*/ 	.short	0x0100
        /*03d6*/ 	.byte	0x07
	.zero		1


	//   ....[45]....
        /*03d8*/ 	.word	0x00000d00
        /*03dc*/ 	.word	0x000000ff
        /*03e0*/ 	.word	0x00000168
        /*03e4*/ 	.short	0x0100
        /*03e6*/ 	.byte	0x07
	.zero		1


	//   ....[46]....
        /*03e8*/ 	.word	0x00000df0
        /*03ec*/ 	.word	0x000000ff
        /*03f0*/ 	.word	0x00000170
        /*03f4*/ 	.short	0x0100
        /*03f6*/ 	.byte	0x05
	.zero		1


	//   ....[47]....
        /*03f8*/ 	.word	0x00000e00
        /*03fc*/ 	.word	0x000000ff
        /*0400*/ 	.word	0x00000180
        /*0404*/ 	.short	0x0100
        /*0406*/ 	.byte	0x05
	.zero		1


	//   ....[48]....
        /*0408*/ 	.word	0x00000e10
        /*040c*/ 	.word	0x000000ff
        /*0410*/ 	.word	0x00000178
        /*0414*/ 	.short	0x0100
        /*0416*/ 	.byte	0x05
	.zero		1


	//   ....[49]....
        /*0418*/ 	.word	0x00000e20
        /*041c*/ 	.word	0x000000ff
        /*0420*/ 	.word	0x00000188
        /*0424*/ 	.short	0x0100
        /*0426*/ 	.byte	0x05
	.zero		1


	//   ....[50]....
        /*0428*/ 	.word	0x00001700
        /*042c*/ 	.word	0x00000003
        /*0430*/ 	.word	0x00000180
        /*0434*/ 	.short	0x010a
        /*0436*/ 	.byte	0xff
	.zero		1


	//   ....[51]....
        /*0438*/ 	.word	0x00001730
        /*043c*/ 	.word	0x00000003
        /*0440*/ 	.word	0x00000170
        /*0444*/ 	.short	0x0101
        /*0446*/ 	.byte	0xff
	.zero		1


	//   ....[52]....
        /*0448*/ 	.word	0x00001800
        /*044c*/ 	.word	0x000000ff
        /*0450*/ 	.word	0x00000070
        /*0454*/ 	.short	0x010a
        /*0456*/ 	.byte	0x08
	.zero		1


	//   ....[53]....
        /*0458*/ 	.word	0x000018b0
        /*045c*/ 	.word	0x000000ff
        /*0460*/ 	.word	0x00000070
        /*0464*/ 	.short	0x010a
        /*0466*/ 	.byte	0x21
	.zero		1


	//   ....[54]....
        /*0468*/ 	.word	0x00001a00
        /*046c*/ 	.word	0x000000ff
        /*0470*/ 	.word	0x00000070
        /*0474*/ 	.short	0x010a
        /*0476*/ 	.byte	0x08
	.zero		1


	//   ....[55]....
        /*0478*/ 	.word	0x00001b60
        /*047c*/ 	.word	0x000000ff
        /*0480*/ 	.word	0x00000128
        /*0484*/ 	.short	0x0101
        /*0486*/ 	.byte	0x04
	.zero		1


	//   ....[56]....
        /*0488*/ 	.word	0x00001b80
        /*048c*/ 	.word	0x000000ff
        /*0490*/ 	.word	0x00000070
        /*0494*/ 	.short	0x010a
        /*0496*/ 	.byte	0x08
	.zero		1


	//   ....[57]....
        /*0498*/ 	.word	0x00001c10
        /*049c*/ 	.word	0x000000ff
        /*04a0*/ 	.word	0x00000070
        /*04a4*/ 	.short	0x010a
        /*04a6*/ 	.byte	0x19
	.zero		1


	//   ....[58]....
        /*04a8*/ 	.word	0x00001d60
        /*04ac*/ 	.word	0x000000ff
        /*04b0*/ 	.word	0x00000070
        /*04b4*/ 	.short	0x010a
        /*04b6*/ 	.byte	0x08
	.zero		1


	//   ....[59]....
        /*04b8*/ 	.word	0x00001ef0
        /*04bc*/ 	.word	0x00000002
        /*04c0*/ 	.word	0x00000130
        /*04c4*/ 	.short	0x010a
        /*04c6*/ 	.byte	0xff
	.zero		1


	//   ....[60]....
        /*04c8*/ 	.word	0x00001fb0
        /*04cc*/ 	.word	0x00000002
        /*04d0*/ 	.word	0x00000000
        /*04d4*/ 	.short	0x0101
        /*04d6*/ 	.byte	0xff
	.zero		1


	//   ....[61]....
        /*04d8*/ 	.word	0x00002510
        /*04dc*/ 	.word	0x000000ff
        /*04e0*/ 	.word	0x00000000
        /*04e4*/ 	.short	0x010a
        /*04e6*/ 	.byte	0x05
	.zero		1


	//   ....[62]....
        /*04e8*/ 	.word	0x000025a0
        /*04ec*/ 	.word	0x000000ff
        /*04f0*/ 	.word	0x00000000
        /*04f4*/ 	.short	0x010a
        /*04f6*/ 	.byte	0x05
	.zero		1


	//   ....[63]....
        /*04f8*/ 	.word	0x00002630
        /*04fc*/ 	.word	0x000000ff
        /*0500*/ 	.word	0x00000000
        /*0504*/ 	.short	0x010a
        /*0506*/ 	.byte	0x05
	.zero		1


	//   ....[64]....
        /*0508*/ 	.word	0x000026c0
        /*050c*/ 	.word	0x000000ff
        /*0510*/ 	.word	0x00000000
        /*0514*/ 	.short	0x010a
        /*0516*/ 	.byte	0x05
	.zero		1


	//   ....[65]....
        /*0518*/ 	.word	0x00002750
        /*051c*/ 	.word	0x000000ff
        /*0520*/ 	.word	0x00000000
        /*0524*/ 	.short	0x010a
        /*0526*/ 	.byte	0x05
	.zero		1


	//   ....[66]....
        /*0528*/ 	.word	0x000027e0
        /*052c*/ 	.word	0x000000ff
        /*0530*/ 	.word	0x00000000
        /*0534*/ 	.short	0x010a
        /*0536*/ 	.byte	0x05
	.zero		1


	//   ....[67]....
        /*0538*/ 	.word	0x00002870
        /*053c*/ 	.word	0x000000ff
        /*0540*/ 	.word	0x00000000
        /*0544*/ 	.short	0x010a
        /*0546*/ 	.byte	0x05
	.zero		1


	//   ....[68]....
        /*0548*/ 	.word	0x00002900
        /*054c*/ 	.word	0x000000ff
        /*0550*/ 	.word	0x00000000
        /*0554*/ 	.short	0x010a
        /*0556*/ 	.byte	0x05
	.zero		1


	//   ....[69]....
        /*0558*/ 	.word	0x00002990
        /*055c*/ 	.word	0x000000ff
        /*0560*/ 	.word	0x00000000
        /*0564*/ 	.short	0x010a
        /*0566*/ 	.byte	0x05
	.zero		1


	//   ....[70]....
        /*0568*/ 	.word	0x00002a20
        /*056c*/ 	.word	0x000000ff
        /*0570*/ 	.word	0x00000000
        /*0574*/ 	.short	0x010a
        /*0576*/ 	.byte	0x05
	.zero		1


	//   ....[71]....
        /*0578*/ 	.word	0x00002ab0
        /*057c*/ 	.word	0x000000ff
        /*0580*/ 	.word	0x00000000
        /*0584*/ 	.short	0x010a
        /*0586*/ 	.byte	0x05
	.zero		1


	//   ....[72]....
        /*0588*/ 	.word	0x00002b40
        /*058c*/ 	.word	0x000000ff
        /*0590*/ 	.word	0x00000000
        /*0594*/ 	.short	0x010a
        /*0596*/ 	.byte	0x05
	.zero		1


	//   ....[73]....
        /*0598*/ 	.word	0x00002bd0
        /*059c*/ 	.word	0x000000ff
        /*05a0*/ 	.word	0x00000000
        /*05a4*/ 	.short	0x010a
        /*05a6*/ 	.byte	0x05
	.zero		1


	//   ....[74]....
        /*05a8*/ 	.word	0x00002c70
        /*05ac*/ 	.word	0x00000000
        /*05b0*/ 	.word	0x00000000
        /*05b4*/ 	.short	0x010a
        /*05b6*/ 	.byte	0xff
	.zero		1


	//   ....[75]....
        /*05b8*/ 	.word	0x00002d90
        /*05bc*/ 	.word	0x00000000
        /*05c0*/ 	.word	0x00000170
        /*05c4*/ 	.short	0x010a
        /*05c6*/ 	.byte	0xff
	.zero		1


	//   ....[76]....
        /*05c8*/ 	.word	0x00002df0
        /*05cc*/ 	.word	0x00000004
        /*05d0*/ 	.word	0x00000000
        /*05d4*/ 	.short	0x0101
        /*05d6*/ 	.byte	0xff
	.zero		1


	//   ....[77]....
        /*05d8*/ 	.word	0x00002e10
        /*05dc*/ 	.word	0x000000ff
        /*05e0*/ 	.word	0x00000140
        /*05e4*/ 	.short	0x010a
        /*05e6*/ 	.byte	0x05
	.zero		1


	//   ....[78]....
        /*05e8*/ 	.word	0x00002f30
        /*05ec*/ 	.word	0x00000000
        /*05f0*/ 	.word	0x00000130
        /*05f4*/ 	.short	0x010a
        /*05f6*/ 	.byte	0xff
	.zero		1


	//   ....[79]....
        /*05f8*/ 	.word	0x00003040
        /*05fc*/ 	.word	0x00000000
        /*0600*/ 	.word	0x00000000
        /*0604*/ 	.short	0x0101
        /*0606*/ 	.byte	0xff
	.zero		1


	//   ....[80]....
        /*0608*/ 	.word	0x000030d0
        /*060c*/ 	.word	0x000000ff
        /*0610*/ 	.word	0x00000140
        /*0614*/ 	.short	0x0106
        /*0616*/ 	.byte	0x05
	.zero		1


	//   ....[81]....
        /*0618*/ 	.word	0x000030f0
        /*061c*/ 	.word	0x000000ff
        /*0620*/ 	.word	0x00000140
        /*0624*/ 	.short	0x010a
        /*0626*/ 	.byte	0x05
	.zero		1


	//   ....[82]....
        /*0628*/ 	.word	0x00003180
        /*062c*/ 	.word	0x000000ff
        /*0630*/ 	.word	0x00000140
        /*0634*/ 	.short	0x0106
        /*0636*/ 	.byte	0x04
	.zero		1


	//   ....[83]....
        /*0638*/ 	.word	0x000031c0
        /*063c*/ 	.word	0x00000000
        /*0640*/ 	.word	0x00000140
        /*0644*/ 	.short	0x010a
        /*0646*/ 	.byte	0xff
	.zero		1


	//   ....[84]....
        /*0648*/ 	.word	0x000036a0
        /*064c*/ 	.word	0x00000000
        /*0650*/ 	.word	0x00000130
        /*0654*/ 	.short	0x010a
        /*0656*/ 	.byte	0xff
	.zero		1


	//   ....[85]....
        /*0658*/ 	.word	0x000037a0
        /*065c*/ 	.word	0x00000003
        /*0660*/ 	.word	0x00000000
        /*0664*/ 	.short	0x0101
        /*0666*/ 	.byte	0xff
	.zero		1


	//   ....[86]....
        /*0668*/ 	.word	0x000037b0
        /*066c*/ 	.word	0x000000ff
        /*0670*/ 	.word	0x00000000
        /*0674*/ 	.short	0x010a
        /*0676*/ 	.byte	0x04
	.zero		1


	//   ....[87]....
        /*0678*/ 	.word	0x000037d0
        /*067c*/ 	.word	0x000000ff
        /*0680*/ 	.word	0x00000160
        /*0684*/ 	.short	0x010a
        /*0686*/ 	.byte	0x09
	.zero		1


	//   ....[88]....
        /*0688*/ 	.word	0x000038b0
        /*068c*/ 	.word	0x000000ff
        /*0690*/ 	.word	0x00000000
        /*0694*/ 	.short	0x010a
        /*0696*/ 	.byte	0x07
	.zero		1


	//   ....[89]....
        /*0698*/ 	.word	0x000039e0
        /*069c*/ 	.word	0x000000ff
        /*06a0*/ 	.word	0x00000000
        /*06a4*/ 	.short	0x010a
        /*06a6*/ 	.byte	0x04
	.zero		1


	//   ....[90]....
        /*06a8*/ 	.word	0x00003b90
        /*06ac*/ 	.word	0x000000ff
        /*06b0*/ 	.word	0x00000000
        /*06b4*/ 	.short	0x010a
        /*06b6*/ 	.byte	0x05
	.zero		1


	//   ....[91]....
        /*06b8*/ 	.word	0x00003c20
        /*06bc*/ 	.word	0x000000ff
        /*06c0*/ 	.word	0x00000000
        /*06c4*/ 	.short	0x010a
        /*06c6*/ 	.byte	0x07
	.zero		1


	//   ....[92]....
        /*06c8*/ 	.word	0x000040a0
        /*06cc*/ 	.word	0x00000000
        /*06d0*/ 	.word	0x00000130
        /*06d4*/ 	.short	0x010a
        /*06d6*/ 	.byte	0xff
	.zero		1


	//   ....[93]....
        /*06d8*/ 	.word	0x00004160
        /*06dc*/ 	.word	0x00000000
        /*06e0*/ 	.word	0x00000000
        /*06e4*/ 	.short	0x0101
        /*06e6*/ 	.byte	0xff
	.zero		1


	//   ....[94]....
        /*06e8*/ 	.word	0x00004480
        /*06ec*/ 	.word	0x000000ff
        /*06f0*/ 	.word	0x00000128
        /*06f4*/ 	.short	0x010a
        /*06f6*/ 	.byte	0x07
	.zero		1


	//   ....[95]....
        /*06f8*/ 	.word	0x00004670
        /*06fc*/ 	.word	0x000000ff
        /*0700*/ 	.word	0x00000100
        /*0704*/ 	.short	0x010a
        /*0706*/ 	.byte	0x07
	.zero		1


	//   ....[96]....
        /*0708*/ 	.word	0x000047e0
        /*070c*/ 	.word	0x000000ff
        /*0710*/ 	.word	0x000000e0
        /*0714*/ 	.short	0x010b
        /*0716*/ 	.byte	0x07
	.zero		1


	//   ....[97]....
        /*0718*/ 	.word	0x000047f0
        /*071c*/ 	.word	0x000000ff
        /*0720*/ 	.word	0x00000000
        /*0724*/ 	.short	0x0101
        /*0726*/ 	.byte	0x08
	.zero		1


	//   ....[98]....
        /*0728*/ 	.word	0x00004810
        /*072c*/ 	.word	0x000000ff
        /*0730*/ 	.word	0x00000108
        /*0734*/ 	.short	0x010a
        /*0736*/ 	.byte	0x07
	.zero		1


	//   ....[99]....
        /*0738*/ 	.word	0x00004970
        /*073c*/ 	.word	0x000000ff
        /*0740*/ 	.word	0x000000e8
        /*0744*/ 	.short	0x010b
        /*0746*/ 	.byte	0x07
	.zero		1


	//   ....[100]....
        /*0748*/ 	.word	0x00004980
        /*074c*/ 	.word	0x000000ff
        /*0750*/ 	.word	0x00000000
        /*0754*/ 	.short	0x0101
        /*0756*/ 	.byte	0x08
	.zero		1


	//   ....[101]....
        /*0758*/ 	.word	0x00004990
        /*075c*/ 	.word	0x000000ff
        /*0760*/ 	.word	0x00000110
        /*0764*/ 	.short	0x010a
        /*0766*/ 	.byte	0x07
	.zero		1


	//   ....[102]....
        /*0768*/ 	.word	0x00004b30
        /*076c*/ 	.word	0x000000ff
        /*0770*/ 	.word	0x000000f0
        /*0774*/ 	.short	0x010b
        /*0776*/ 	.byte	0x07
	.zero		1


	//   ....[103]....
        /*0778*/ 	.word	0x00004ba0
        /*077c*/ 	.word	0x000000ff
        /*0780*/ 	.word	0x00000000
        /*0784*/ 	.short	0x0101
        /*0786*/ 	.byte	0x08
	.zero		1


	//   ....[104]....
        /*0788*/ 	.word	0x00004bd0
        /*078c*/ 	.word	0x000000ff
        /*0790*/ 	.word	0x00000118
        /*0794*/ 	.short	0x010a
        /*0796*/ 	.byte	0x07
	.zero		1


	//   ....[105]....
        /*0798*/ 	.word	0x00004de0
        /*079c*/ 	.word	0x000000ff
        /*07a0*/ 	.word	0x000000f8
        /*07a4*/ 	.short	0x010b
        /*07a6*/ 	.byte	0x07
	.zero		1


	//   ....[106]....
        /*07a8*/ 	.word	0x00004e00
        /*07ac*/ 	.word	0x000000ff
        /*07b0*/ 	.word	0x00000000
        /*07b4*/ 	.short	0x0101
        /*07b6*/ 	.byte	0x0d
	.zero		1


	//   ....[107]....
        /*07b8*/ 	.word	0x00004e30
        /*07bc*/ 	.word	0x000000ff
        /*07c0*/ 	.word	0x00000100
        /*07c4*/ 	.short	0x010a
        /*07c6*/ 	.byte	0x07
	.zero		1


	//   ....[108]....
        /*07c8*/ 	.word	0x00004e50
        /*07cc*/ 	.word	0x000000ff
        /*07d0*/ 	.word	0x00000108
        /*07d4*/ 	.short	0x010a
        /*07d6*/ 	.byte	0x07
	.zero		1


	//   ....[109]....
        /*07d8*/ 	.word	0x00004e70
        /*07dc*/ 	.word	0x000000ff
        /*07e0*/ 	.word	0x00000110
        /*07e4*/ 	.short	0x010a
        /*07e6*/ 	.byte	0x07
	.zero		1


	//   ....[110]....
        /*07e8*/ 	.word	0x00004eb0
        /*07ec*/ 	.word	0x00000000
        /*07f0*/ 	.word	0x00000118
        /*07f4*/ 	.short	0x010a
        /*07f6*/ 	.byte	0xff
	.zero		1


	//   ....[111]....
        /*07f8*/ 	.word	0x000051f0
        /*07fc*/ 	.word	0x00000000
        /*0800*/ 	.word	0x00000130
        /*0804*/ 	.short	0x010a
        /*0806*/ 	.byte	0xff
	.zero		1


	//   ....[112]....
        /*0808*/ 	.word	0x00005300
        /*080c*/ 	.word	0x00000000
        /*0810*/ 	.word	0x00000000
        /*0814*/ 	.short	0x0101
        /*0816*/ 	.byte	0xff
	.zero		1


	//   ....[113]....
        /*0818*/ 	.word	0x00005d60
        /*081c*/ 	.word	0x00000003
        /*0820*/ 	.word	0x000000e0
        /*0824*/ 	.short	0x010a
        /*0826*/ 	.byte	0xff
	.zero		1


	//   ....[114]....
        /*0828*/ 	.word	0x00005da0
        /*082c*/ 	.word	0x0000006c
        /*0830*/ 	.word	0x00000150
        /*0834*/ 	.short	0x010a
        /*0836*/ 	.byte	0xff
	.zero		1


	//   ....[115]....
        /*0838*/ 	.word	0x00005ee0
        /*083c*/ 	.word	0x00000003
        /*0840*/ 	.word	0x000000e0
        /*0844*/ 	.short	0x010a
        /*0846*/ 	.byte	0xff
	.zero		1


	//   ....[116]....
        /*0848*/ 	.word	0x00006020
        /*084c*/ 	.word	0x00000000
        /*0850*/ 	.word	0x00000000
        /*0854*/ 	.short	0x0101
        /*0856*/ 	.byte	0xff
	.zero		1


	//   ....[117]....
        /*0858*/ 	.word	0x000060a0
        /*085c*/ 	.word	0x0000006c
        /*0860*/ 	.word	0x00000150
        /*0864*/ 	.short	0x010a
        /*0866*/ 	.byte	0xff
	.zero		1


	//   ....[118]....
        /*0868*/ 	.word	0x00007430
        /*086c*/ 	.word	0x00000076
        /*0870*/ 	.word	0x000000e0
        /*0874*/ 	.short	0x010a
        /*0876*/ 	.byte	0xff
	.zero		1


	//   ....[119]....
        /*0878*/ 	.word	0x00007500
        /*087c*/ 	.word	0x00000076
        /*0880*/ 	.word	0x000000e0
        /*0884*/ 	.short	0x010a
        /*0886*/ 	.byte	0xff
	.zero		1


	//   ....[120]....
        /*0888*/ 	.word	0x00007660
        /*088c*/ 	.word	0x00000003
        /*0890*/ 	.word	0x00000000
        /*0894*/ 	.short	0x0101
        /*0896*/ 	.byte	0xff
	.zero		1


	//   ....[121]....
        /*0898*/ 	.word	0x000089d0
        /*089c*/ 	.word	0x00000000
        /*08a0*/ 	.word	0x000000e0
        /*08a4*/ 	.short	0x010a
        /*08a6*/ 	.byte	0xff
	.zero		1


	//   ....[122]....
        /*08a8*/ 	.word	0x00008aa0
        /*08ac*/ 	.word	0x00000000
        /*08b0*/ 	.word	0x000000e0
        /*08b4*/ 	.short	0x010a
        /*08b6*/ 	.byte	0xff
	.zero		1


	//   ....[123]....
        /*08b8*/ 	.word	0x00008be0
        /*08bc*/ 	.word	0x00000000
        /*08c0*/ 	.word	0x00000000
        /*08c4*/ 	.short	0x0101
        /*08c6*/ 	.byte	0xff
	.zero		1


	//   ....[124]....
        /*08c8*/ 	.word	0x00009fa0
        /*08cc*/ 	.word	0x00000000
        /*08d0*/ 	.word	0x000000e0
        /*08d4*/ 	.short	0x010a
        /*08d6*/ 	.byte	0xff
	.zero		1


	//   ....[125]....
        /*08d8*/ 	.word	0x0000a070
        /*08dc*/ 	.word	0x00000000
        /*08e0*/ 	.word	0x000000e0
        /*08e4*/ 	.short	0x010a
        /*08e6*/ 	.byte	0xff
	.zero		1


	//   ....[126]....
        /*08e8*/ 	.word	0x0000a1b0
        /*08ec*/ 	.word	0x00000000
        /*08f0*/ 	.word	0x00000000
        /*08f4*/ 	.short	0x0101
        /*08f6*/ 	.byte	0xff
	.zero		1


	//   ....[127]....
        /*08f8*/ 	.word	0x0000a5f0
        /*08fc*/ 	.word	0x000000ff
        /*0900*/ 	.word	0x00000000
        /*0904*/ 	.short	0x0101
        /*0906*/ 	.byte	0x05
	.zero		1


	//   ....[128]....
        /*0908*/ 	.word	0x0000b730
        /*090c*/ 	.word	0x00000003
        /*0910*/ 	.word	0x00000180
        /*0914*/ 	.short	0x010a
        /*0916*/ 	.byte	0xff
	.zero		1


	//   ....[129]....
        /*0918*/ 	.word	0x0000b790
        /*091c*/ 	.word	0x00000002
        /*0920*/ 	.word	0x00000070
        /*0924*/ 	.short	0x010a
        /*0926*/ 	.byte	0xff
	.zero		1


	//   ....[130]....
        /*0928*/ 	.word	0x0000b7f0
        /*092c*/ 	.word	0x00000002
        /*0930*/ 	.word	0x00000070
        /*0934*/ 	.short	0x010a
        /*0936*/ 	.byte	0xff
	.zero		1


	//   ....[131]....
        /*0938*/ 	.word	0x0000b840
        /*093c*/ 	.word	0x00000002
        /*0940*/ 	.word	0x00000130
        /*0944*/ 	.short	0x010a
        /*0946*/ 	.byte	0xff
	.zero		1


	//   ....[132]....
        /*0948*/ 	.word	0x0000b8a0
        /*094c*/ 	.word	0x00000000
        /*0950*/ 	.word	0x00000000
        /*0954*/ 	.short	0x010a
        /*0956*/ 	.byte	0xff
	.zero		1


	//   ....[133]....
        /*0958*/ 	.word	0x0000b900
        /*095c*/ 	.word	0x00000000
        /*0960*/ 	.word	0x00000000
        /*0964*/ 	.short	0x010a
        /*0966*/ 	.byte	0xff
	.zero		1


	//   ....[134]....
        /*0968*/ 	.word	0x0000b960
        /*096c*/ 	.word	0x00000000
        /*0970*/ 	.word	0x00000000
        /*0974*/ 	.short	0x010a
        /*0976*/ 	.byte	0xff
	.zero		1


	//   ....[135]....
        /*0978*/ 	.word	0x0000b9c0
        /*097c*/ 	.word	0x00000000
        /*0980*/ 	.word	0x00000000
        /*0984*/ 	.short	0x010a
        /*0986*/ 	.byte	0xff
	.zero		1


	//   ....[136]....
        /*0988*/ 	.word	0x0000ba20
        /*098c*/ 	.word	0x00000000
        /*0990*/ 	.word	0x00000000
        /*0994*/ 	.short	0x010a
        /*0996*/ 	.byte	0xff
	.zero		1


	//   ....[137]....
        /*0998*/ 	.word	0x0000ba80
        /*099c*/ 	.word	0x00000000
        /*09a0*/ 	.word	0x00000000
        /*09a4*/ 	.short	0x010a
        /*09a6*/ 	.byte	0xff
	.zero		1


	//   ....[138]....
        /*09a8*/ 	.word	0x0000bae0
        /*09ac*/ 	.word	0x00000000
        /*09b0*/ 	.word	0x00000000
        /*09b4*/ 	.short	0x010a
        /*09b6*/ 	.byte	0xff
	.zero		1


	//   ....[139]....
        /*09b8*/ 	.word	0x0000bb40
        /*09bc*/ 	.word	0x00000000
        /*09c0*/ 	.word	0x00000000
        /*09c4*/ 	.short	0x010a
        /*09c6*/ 	.byte	0xff
	.zero		1


	//   ....[140]....
        /*09c8*/ 	.word	0x0000bba0
        /*09cc*/ 	.word	0x00000000
        /*09d0*/ 	.word	0x00000000
        /*09d4*/ 	.short	0x010a
        /*09d6*/ 	.byte	0xff
	.zero		1


	//   ....[141]....
        /*09d8*/ 	.word	0x0000bc00
        /*09dc*/ 	.word	0x00000000
        /*09e0*/ 	.word	0x00000000
        /*09e4*/ 	.short	0x010a
        /*09e6*/ 	.byte	0xff
	.zero		1


	//   ....[142]....
        /*09e8*/ 	.word	0x0000bc60
        /*09ec*/ 	.word	0x00000000
        /*09f0*/ 	.word	0x00000000
        /*09f4*/ 	.short	0x010a
        /*09f6*/ 	.byte	0xff
	.zero		1


	//   ....[143]....
        /*09f8*/ 	.word	0x0000bcc0
        /*09fc*/ 	.word	0x00000000
        /*0a00*/ 	.word	0x00000000
        /*0a04*/ 	.short	0x010a
        /*0a06*/ 	.byte	0xff
	.zero		1


	//   ....[144]....
        /*0a08*/ 	.word	0x0000bd20
        /*0a0c*/ 	.word	0x00000000
        /*0a10*/ 	.word	0x00000000
        /*0a14*/ 	.short	0x010a
        /*0a16*/ 	.byte	0xff
	.zero		1


	//   ....[145]....
        /*0a18*/ 	.word	0x0000bd70
        /*0a1c*/ 	.word	0x00000000
        /*0a20*/ 	.word	0x00000170
        /*0a24*/ 	.short	0x010a
        /*0a26*/ 	.byte	0xff
	.zero		1


	//   ....[146]....
        /*0a28*/ 	.word	0x0000bdd0
        /*0a2c*/ 	.word	0x00000000
        /*0a30*/ 	.word	0x00000140
        /*0a34*/ 	.short	0x010a
        /*0a36*/ 	.byte	0xff
	.zero		1


	//   ....[147]....
        /*0a38*/ 	.word	0x0000be20
        /*0a3c*/ 	.word	0x00000000
        /*0a40*/ 	.word	0x00000130
        /*0a44*/ 	.short	0x010a
        /*0a46*/ 	.byte	0xff
	.zero		1


	//   ....[148]....
        /*0a48*/ 	.word	0x0000be80
        /*0a4c*/ 	.word	0x00000000
        /*0a50*/ 	.word	0x00000140
        /*0a54*/ 	.short	0x010a
        /*0a56*/ 	.byte	0xff
	.zero		1


	//   ....[149]....
        /*0a58*/ 	.word	0x0000bed0
        /*0a5c*/ 	.word	0x00000000
        /*0a60*/ 	.word	0x00000130
        /*0a64*/ 	.short	0x010a
        /*0a66*/ 	.byte	0xff
	.zero		1


	//   ....[150]....
        /*0a68*/ 	.word	0x0000bf30
        /*0a6c*/ 	.word	0x00000003
        /*0a70*/ 	.word	0x00000160
        /*0a74*/ 	.short	0x010a
        /*0a76*/ 	.byte	0xff
	.zero		1


	//   ....[151]....
        /*0a78*/ 	.word	0x0000bf90
        /*0a7c*/ 	.word	0x00000000
        /*0a80*/ 	.word	0x00000000
        /*0a84*/ 	.short	0x010a
        /*0a86*/ 	.byte	0xff
	.zero		1


	//   ....[152]....
        /*0a88*/ 	.word	0x0000bff0
        /*0a8c*/ 	.word	0x00000000
        /*0a90*/ 	.word	0x00000000
        /*0a94*/ 	.short	0x010a
        /*0a96*/ 	.byte	0xff
	.zero		1


	//   ....[153]....
        /*0a98*/ 	.word	0x0000c050
        /*0a9c*/ 	.word	0x00000000
        /*0aa0*/ 	.word	0x00000000
        /*0aa4*/ 	.short	0x010a
        /*0aa6*/ 	.byte	0xff
	.zero		1


	//   ....[154]....
        /*0aa8*/ 	.word	0x0000c0a0
        /*0aac*/ 	.word	0x00000000
        /*0ab0*/ 	.word	0x00000130
        /*0ab4*/ 	.short	0x010a
        /*0ab6*/ 	.byte	0xff
	.zero		1


	//   ....[155]....
        /*0ab8*/ 	.word	0x0000c100
        /*0abc*/ 	.word	0x00000000
        /*0ac0*/ 	.word	0x00000128
        /*0ac4*/ 	.short	0x010a
        /*0ac6*/ 	.byte	0xff
	.zero		1


	//   ....[156]....
        /*0ac8*/ 	.word	0x0000c160
        /*0acc*/ 	.word	0x00000003
        /*0ad0*/ 	.word	0x00000100
        /*0ad4*/ 	.short	0x010a
        /*0ad6*/ 	.byte	0xff
	.zero		1


	//   ....[157]....
        /*0ad8*/ 	.word	0x0000c1c0
        /*0adc*/ 	.word	0x00000003
        /*0ae0*/ 	.word	0x00000108
        /*0ae4*/ 	.short	0x010a
        /*0ae6*/ 	.byte	0xff
	.zero		1


	//   ....[158]....
        /*0ae8*/ 	.word	0x0000c220
        /*0aec*/ 	.word	0x00000003
        /*0af0*/ 	.word	0x00000110
        /*0af4*/ 	.short	0x010a
        /*0af6*/ 	.byte	0xff
	.zero		1


	//   ....[159]....
        /*0af8*/ 	.word	0x0000c280
        /*0afc*/ 	.word	0x00000003
        /*0b00*/ 	.word	0x00000118
        /*0b04*/ 	.short	0x010a
        /*0b06*/ 	.byte	0xff
	.zero		1


	//   ....[160]....
        /*0b08*/ 	.word	0x0000c2e0
        /*0b0c*/ 	.word	0x00000000
        /*0b10*/ 	.word	0x00000100
        /*0b14*/ 	.short	0x010a
        /*0b16*/ 	.byte	0xff
	.zero		1


	//   ....[161]....
        /*0b18*/ 	.word	0x0000c340
        /*0b1c*/ 	.word	0x00000000
        /*0b20*/ 	.word	0x00000108
        /*0b24*/ 	.short	0x010a
        /*0b26*/ 	.byte	0xff
	.zero		1


	//   ....[162]....
        /*0b28*/ 	.word	0x0000c3a0
        /*0b2c*/ 	.word	0x00000000
        /*0b30*/ 	.word	0x00000110
        /*0b34*/ 	.short	0x010a
        /*0b36*/ 	.byte	0xff
	.zero		1


	//   ....[163]....
        /*0b38*/ 	.word	0x0000c3f0
        /*0b3c*/ 	.word	0x00000000
        /*0b40*/ 	.word	0x00000130
        /*0b44*/ 	.short	0x010a
        /*0b46*/ 	.byte	0xff
	.zero		1


	//   ....[164]....
        /*0b48*/ 	.word	0x0000c440
        /*0b4c*/ 	.word	0x00000003
        /*0b50*/ 	.word	0x000000e0
        /*0b54*/ 	.short	0x010a
        /*0b56*/ 	.byte	0xff
	.zero		1


	//   ....[165]....
        /*0b58*/ 	.word	0x0000c490
        /*0b5c*/ 	.word	0x0000006c
        /*0b60*/ 	.word	0x00000150
        /*0b64*/ 	.short	0x010a
        /*0b66*/ 	.byte	0xff
	.zero		1


	//   ....[166]....
        /*0b68*/ 	.word	0x0000c4e0
        /*0b6c*/ 	.word	0x00000076
        /*0b70*/ 	.word	0x000000e0
        /*0b74*/ 	.short	0x010a
        /*0b76*/ 	.byte	0xff
	.zero		1


	//   ....[167]....
        /*0b78*/ 	.word	0x0000c530
        /*0b7c*/ 	.word	0x00000000
        /*0b80*/ 	.word	0x000000e0
        /*0b84*/ 	.short	0x010a
        /*0b86*/ 	.byte	0xff
	.zero		1


	//   ....[168]....
        /*0b88*/ 	.word	0x0000c580
        /*0b8c*/ 	.word	0x00000000
        /*0b90*/ 	.word	0x000000e0
        /*0b94*/ 	.short	0x010a
        /*0b96*/ 	.byte	0xff
	.zero		1


	//----- nvinfo : EIATTR_NUM_MBARRIERS
	.align		4
.L_48:
        /*0b98*/ 	.byte	0x03, 0x38
        /*0b9a*/ 	.short	0x0032


	//----- nvinfo : EIATTR_EXIT_INSTR_OFFSETS
	.align		4
        /*0b9c*/ 	.byte	0x04, 0x1c
        /*0b9e*/ 	.short	(.L_50 - .L_49)


	//   ....[0]....
.L_49:
        /*0ba0*/ 	.word	0x00002ca0


	//   ....[1]....
        /*0ba4*/ 	.word	0x00003190


	//   ....[2]....
        /*0ba8*/ 	.word	0x000031f0


	//   ....[3]....
        /*0bac*/ 	.word	0x00003e80


	//   ....[4]....
        /*0bb0*/ 	.word	0x00004ee0


	//   ....[5]....
        /*0bb4*/ 	.word	0x00004f20


	//   ....[6]....
        /*0bb8*/ 	.word	0x0000b720


	//----- nvinfo : EIATTR_MAX_THREADS
	.align		4
.L_50:
        /*0bbc*/ 	.byte	0x04, 0x05
        /*0bbe*/ 	.short	(.L_52 - .L_51)
.L_51:
        /*0bc0*/ 	.word	0x00000100
        /*0bc4*/ 	.word	0x00000001
        /*0bc8*/ 	.word	0x00000001


	//----- nvinfo : EIATTR_CRS_STACK_SIZE
	.align		4
.L_52:
        /*0bcc*/ 	.byte	0x04, 0x1e
        /*0bce*/ 	.short	(.L_54 - .L_53)
.L_53:
        /*0bd0*/ 	.word	0x00000000


	//----- nvinfo : EIATTR_CBANK_PARAM_SIZE
	.align		4
.L_54:
        /*0bd4*/ 	.byte	0x03, 0x19
        /*0bd6*/ 	.short	0x0800


	//----- nvinfo : EIATTR_PARAM_CBANK
	.align		4
        /*0bd8*/ 	.byte	0x04, 0x0a
        /*0bda*/ 	.short	(.L_56 - .L_55)
	.align		4
.L_55:
        /*0bdc*/ 	.word	index@(.nv.constant0._ZN7cutlass13device_kernelINS_4gemm6kernel13GemmUniversalIN4cute5tupleIJiiiiEEENS1_10collective13CollectiveMmaINS1_35MainloopSm100TmaUmmaWarpSpecializedILi14ELi2ELi2ENS5_IJNS4_1CILi1EEESB_SB_EEEEENS5_IJNSA_ILi128EEENSA_ILi256EEENSA_ILi32EEEEEEaNS5_IJlSB_lEEEaNS5_IJSB_llEEENS4_8TiledMMAINS4_8MMA_AtomIJNS4_15SM100_MMA_S8_SSIaaiLi128ELi256ELNS4_4UMMA5MajorE0ELSO_1ELNSN_8SaturateE0EEEEEENS4_6LayoutISC_NS5_IJNSA_ILi0EEEST_ST_EEEEENS5_IJNS4_10UnderscoreESW_SW_EEEEENS4_13SM90_TMA_LOADENS4_14ComposedLayoutINS4_7SwizzleILi1ELi4ELi3EEENS4_18smem_ptr_flag_bitsILi8EEENSS_INS5_IJNSA_ILi8EEESG_EEENS5_IJSG_SB_EEEEEEEvNS4_8identityESZ_NS10_INS11_ILi3ELi4ELi3EEES14_NSS_INS5_IJSE_S15_EEENS5_IJSB_SE_EEEEEEEvS1A_EENS_8epilogue10collective18CollectiveEpilogueINS1H_23Sm100TmaWarpSpecializedILi4ELi2ELi64ELb0ELb0EEEJSH_NS5_IJNSS_ISE_SB_EENSS_INSA_ILi64EEESB_EEEEEaSI_aSI_NS1H_6fusion15FusionCallbacksIS1L_NS1Q_17LinearCombinationIaiaiLNS_15FloatRoundStyleE2EEESH_S1P_JEEENS4_5SM1004TMEM4LOAD26SM100_TMEM_LOAD_32dp32b64xESZ_NS10_INS11_ILi2ELi4ELi3EEES14_NSS_INS5_IJS15_S1N_EEENS5_IJS1N_SB_EEEEEEENS4_39AutoVectorizingCopyWithAssumedAlignmentILi128EEENS4_14SM90_TMA_STOREES24_S26_S26_EEEvvEEEEvNT_6ParamsE)
        /*0be0*/ 	.short	0x0380
        /*0be2*/ 	.short	0x0800


	//----- nvinfo : EIATTR_SW_WAR
	.align		4
.L_56:
        /*0be4*/ 	.byte	0x04, 0x36
        /*0be6*/ 	.short	(.L_58 - .L_57)
.L_57:
        /*0be8*/ 	.word	0x00000008
.L_58:


//--------------------- .nv.callgraph             --------------------------
	.section	.nv.callgraph,"",@"SHT_CUDA_CALLGRAPH"
	.align	4
	.sectionentsize	8
	.align		4
        /*0000*/ 	.word	0x00000000
	.align		4
        /*0004*/ 	.word	0xffffffff
	.align		4
        /*0008*/ 	.word	index@(_ZN7cutlass13device_kernelINS_4gemm6kernel13GemmUniversalIN4cute5tupleIJiiiiEEENS1_10collective13CollectiveMmaINS1_35MainloopSm100TmaUmmaWarpSpecializedILi14ELi2ELi2ENS5_IJNS4_1CILi1EEESB_SB_EEEEENS5_IJNSA_ILi128EEENSA_ILi256EEENSA_ILi32EEEEEEaNS5_IJlSB_lEEEaNS5_IJSB_llEEENS4_8TiledMMAINS4_8MMA_AtomIJNS4_15SM100_MMA_S8_SSIaaiLi128ELi256ELNS4_4UMMA5MajorE0ELSO_1ELNSN_8SaturateE0EEEEEENS4_6LayoutISC_NS5_IJNSA_ILi0EEEST_ST_EEEEENS5_IJNS4_10UnderscoreESW_SW_EEEEENS4_13SM90_TMA_LOADENS4_14ComposedLayoutINS4_7SwizzleILi1ELi4ELi3EEENS4_18smem_ptr_flag_bitsILi8EEENSS_INS5_IJNSA_ILi8EEESG_EEENS5_IJSG_SB_EEEEEEEvNS4_8identityESZ_NS10_INS11_ILi3ELi4ELi3EEES14_NSS_INS5_IJSE_S15_EEENS5_IJSB_SE_EEEEEEEvS1A_EENS_8epilogue10collective18CollectiveEpilogueINS1H_23Sm100TmaWarpSpecializedILi4ELi2ELi64ELb0ELb0EEEJSH_NS5_IJNSS_ISE_SB_EENSS_INSA_ILi64EEESB_EEEEEaSI_aSI_NS1H_6fusion15FusionCallbacksIS1L_NS1Q_17LinearCombinationIaiaiLNS_15FloatRoundStyleE2EEESH_S1P_JEEENS4_5SM1004TMEM4LOAD26SM100_TMEM_LOAD_32dp32b64xESZ_NS10_INS11_ILi2ELi4ELi3EEES14_NSS_INS5_IJS15_S1N_EEENS5_IJS1N_SB_EEEEEEENS4_39AutoVectorizingCopyWithAssumedAlignmentILi128EEENS4_14SM90_TMA_STOREES24_S26_S26_EEEvvEEEEvNT_6ParamsE)
	.align		4
        /*000c*/ 	.word	index@(__assertfail)
	.align		4
        /*0010*/ 	.word	0x00000000
	.align		4
        /*0014*/ 	.word	0xfffffffe
	.align		4
        /*0018*/ 	.word	0x00000000
	.align		4
        /*001c*/ 	.word	0xfffffffd
	.align		4
        /*0020*/ 	.word	0x00000000
	.align		4
        /*0024*/ 	.word	0xfffffffc


//--------------------- .nv.constant4             --------------------------
	.section	.nv.constant4,"a",@progbits
	.align	8
	.align		8
.nv.constant4:
        /*0000*/ 	.dword	__assertfail
	.align		8
        /*0008*/ 	.dword	__unnamed_1
	.align		8
        /*0010*/ 	.dword	__unnamed_2
	.align		8
        /*0018*/ 	.dword	__unnamed_3
	.align		8
        /*0020*/ 	.dword	_ZN40_INTERNAL_041f2df4_4_k_cu_2188ee71_351734cuda3std3__45__cpo5beginE
	.align		8
        /*0028*/ 	.dword	_ZN40_INTERNAL_041f2df4_4_k_cu_2188ee71_351734cuda3std3__45__cpo3endE
	.align		8
        /*0030*/ 	.dword	_ZN40_INTERNAL_041f2df4_4_k_cu_2188ee71_351734cuda3std3__45__cpo6cbeginE
	.align		8
        /*0038*/ 	.dword	_ZN40_INTERNAL_041f2df4_4_k_cu_2188ee71_351734cuda3std3__45__cpo4cendE
	.align		8
        /*0040*/ 	.dword	_ZN40_INTERNAL_041f2df4_4_k_cu_2188ee71_351734cuda3std3__442_GLOBAL__N__041f2df4_4_k_cu_2188ee71_351736ignoreE
	.align		8
        /*0048*/ 	.dword	_ZN40_INTERNAL_041f2df4_4_k_cu_2188ee71_351734cuda3std3__419piecewise_constructE
	.align		8
        /*0050*/ 	.dword	_ZN40_INTERNAL_041f2df4_4_k_cu_2188ee71_351734cuda3std3__48in_placeE
	.align		8
        /*0058*/ 	.dword	_ZN40_INTERNAL_041f2df4_4_k_cu_2188ee71_351734cuda3std6ranges3__45__cpo4swapE
	.align		8
        /*0060*/ 	.dword	_ZN40_INTERNAL_041f2df4_4_k_cu_2188ee71_351734cuda3std6ranges3__45__cpo9iter_moveE
	.align		8
        /*0068*/ 	.dword	_ZN40_INTERNAL_041f2df4_4_k_cu_2188ee71_351734cute7productE
	.align		8
        /*0070*/ 	.dword	_ZN40_INTERNAL_041f2df4_4_k_cu_2188ee71_351734cute1_E
	.align		8
        /*0078*/ 	.dword	$str$25
	.align		8
        /*0080*/ 	.dword	$str$26
	.align		8
        /*0088*/ 	.dword	$str$27
	.align		8
        /*0090*/ 	.dword	$str$28


//--------------------- .text._ZN7cutlass13device_kernelINS_4gemm6kernel13GemmUniversalIN4cute5tupleIJiiiiEEENS1_10collective13CollectiveMmaINS1_35MainloopSm100TmaUmmaWarpSpecializedILi14ELi2ELi2ENS5_IJNS4_1CILi1EEESB_SB_EEEEENS5_IJNSA_ILi128EEENSA_ILi256EEENSA_ILi32EEEEEEaNS5_IJlSB_lEEEaNS5_IJSB_llEEENS4_8TiledMMAINS4_8MMA_AtomIJNS4_15SM100_MMA_S8_SSIaaiLi128ELi256ELNS4_4UMMA5MajorE0ELSO_1ELNSN_8SaturateE0EEEEEENS4_6LayoutISC_NS5_IJNSA_ILi0EEEST_ST_EEEEENS5_IJNS4_10UnderscoreESW_SW_EEEEENS4_13SM90_TMA_LOADENS4_14ComposedLayoutINS4_7SwizzleILi1ELi4ELi3EEENS4_18smem_ptr_flag_bitsILi8EEENSS_INS5_IJNSA_ILi8EEESG_EEENS5_IJSG_SB_EEEEEEEvNS4_8identityESZ_NS10_INS11_ILi3ELi4ELi3EEES14_NSS_INS5_IJSE_S15_EEENS5_IJSB_SE_EEEEEEEvS1A_EENS_8epilogue10collective18CollectiveEpilogueINS1H_23Sm100TmaWarpSpecializedILi4ELi2ELi64ELb0ELb0EEEJSH_NS5_IJNSS_ISE_SB_EENSS_INSA_ILi64EEESB_EEEEEaSI_aSI_NS1H_6fusion15FusionCallbacksIS1L_NS1Q_17LinearCombinationIaiaiLNS_15FloatRoundStyleE2EEESH_S1P_JEEENS4_5SM1004TMEM4LOAD26SM100_TMEM_LOAD_32dp32b64xESZ_NS10_INS11_ILi2ELi4ELi3EEES14_NSS_INS5_IJS15_S1N_EEENS5_IJS1N_SB_EEEEEEENS4_39AutoVectorizingCopyWithAssumedAlignmentILi128EEENS4_14SM90_TMA_STOREES24_S26_S26_EEEvvEEEEvNT_6ParamsE --------------------------
	.section	.text._ZN7cutlass13device_kernelINS_4gemm6kernel13GemmUniversalIN4cute5tupleIJiiiiEEENS1_10collective13CollectiveMmaINS1_35MainloopSm100TmaUmmaWarpSpecializedILi14ELi2ELi2ENS5_IJNS4_1CILi1EEESB_SB_EEEEENS5_IJNSA_ILi128EEENSA_ILi256EEENSA_ILi32EEEEEEaNS5_IJlSB_lEEEaNS5_IJSB_llEEENS4_8TiledMMAINS4_8MMA_AtomIJNS4_15SM100_MMA_S8_SSIaaiLi128ELi256ELNS4_4UMMA5MajorE0ELSO_1ELNSN_8SaturateE0EEEEEENS4_6LayoutISC_NS5_IJNSA_ILi0EEEST_ST_EEEEENS5_IJNS4_10UnderscoreESW_SW_EEEEENS4_13SM90_TMA_LOADENS4_14ComposedLayoutINS4_7SwizzleILi1ELi4ELi3EEENS4_18smem_ptr_flag_bitsILi8EEENSS_INS5_IJNSA_ILi8EEESG_EEENS5_IJSG_SB_EEEEEEEvNS4_8identityESZ_NS10_INS11_ILi3ELi4ELi3EEES14_NSS_INS5_IJSE_S15_EEENS5_IJSB_SE_EEEEEEEvS1A_EENS_8epilogue10collective18CollectiveEpilogueINS1H_23Sm100TmaWarpSpecializedILi4ELi2ELi64ELb0ELb0EEEJSH_NS5_IJNSS_ISE_SB_EENSS_INSA_ILi64EEESB_EEEEEaSI_aSI_NS1H_6fusion15FusionCallbacksIS1L_NS1Q_17LinearCombinationIaiaiLNS_15FloatRoundStyleE2EEESH_S1P_JEEENS4_5SM1004TMEM4LOAD26SM100_TMEM_LOAD_32dp32b64xESZ_NS10_INS11_ILi2ELi4ELi3EEES14_NSS_INS5_IJS15_S1N_EEENS5_IJS1N_SB_EEEEEEENS4_39AutoVectorizingCopyWithAssumedAlignmentILi128EEENS4_14SM90_TMA_STOREES24_S26_S26_EEEvvEEEEvNT_6ParamsE,"ax",@progbits
	.align	128
.text._ZN7cutlass13device_kernelINS_4gemm6kernel13GemmUniversalIN4cute5tupleIJiiiiEEENS1_10collective13CollectiveMmaINS1_35MainloopSm100TmaUmmaWarpSpecializedILi14ELi2ELi2ENS5_IJNS4_1CILi1EEESB_SB_EEEEENS5_IJNSA_ILi128EEENSA_ILi256EEENSA_ILi32EEEEEEaNS5_IJlSB_lEEEaNS5_IJSB_llEEENS4_8TiledMMAINS4_8MMA_AtomIJNS4_15SM100_MMA_S8_SSIaaiLi128ELi256ELNS4_4UMMA5MajorE0ELSO_1ELNSN_8SaturateE0EEEEEENS4_6LayoutISC_NS5_IJNSA_ILi0EEEST_ST_EEEEENS5_IJNS4_10UnderscoreESW_SW_EEEEENS4_13SM90_TMA_LOADENS4_14ComposedLayoutINS4_7SwizzleILi1ELi4ELi3EEENS4_18smem_ptr_flag_bitsILi8EEENSS_INS5_IJNSA_ILi8EEESG_EEENS5_IJSG_SB_EEEEEEEvNS4_8identityESZ_NS10_INS11_ILi3ELi4ELi3EEES14_NSS_INS5_IJSE_S15_EEENS5_IJSB_SE_EEEEEEEvS1A_EENS_8epilogue10collective18CollectiveEpilogueINS1H_23Sm100TmaWarpSpecializedILi4ELi2ELi64ELb0ELb0EEEJSH_NS5_IJNSS_ISE_SB_EENSS_INSA_ILi64EEESB_EEEEEaSI_aSI_NS1H_6fusion15FusionCallbacksIS1L_NS1Q_17LinearCombinationIaiaiLNS_15FloatRoundStyleE2EEESH_S1P_JEEENS4_5SM1004TMEM4LOAD26SM100_TMEM_LOAD_32dp32b64xESZ_NS10_INS11_ILi2ELi4ELi3EEES14_NSS_INS5_IJS15_S1N_EEENS5_IJS1N_SB_EEEEEEENS4_39AutoVectorizingCopyWithAssumedAlignmentILi128EEENS4_14SM90_TMA_STOREES24_S26_S26_EEEvvEEEEvNT_6ParamsE:
        .type           _ZN7cutlass13device_kernelINS_4gemm6kernel13GemmUniversalIN4cute5tupleIJiiiiEEENS1_10collective13CollectiveMmaINS1_35MainloopSm100TmaUmmaWarpSpecializedILi14ELi2ELi2ENS5_IJNS4_1CILi1EEESB_SB_EEEEENS5_IJNSA_ILi128EEENSA_ILi256EEENSA_ILi32EEEEEEaNS5_IJlSB_lEEEaNS5_IJSB_llEEENS4_8TiledMMAINS4_8MMA_AtomIJNS4_15SM100_MMA_S8_SSIaaiLi128ELi256ELNS4_4UMMA5MajorE0ELSO_1ELNSN_8SaturateE0EEEEEENS4_6LayoutISC_NS5_IJNSA_ILi0EEEST_ST_EEEEENS5_IJNS4_10UnderscoreESW_SW_EEEEENS4_13SM90_TMA_LOADENS4_14ComposedLayoutINS4_7SwizzleILi1ELi4ELi3EEENS4_18smem_ptr_flag_bitsILi8EEENSS_INS5_IJNSA_ILi8EEESG_EEENS5_IJSG_SB_EEEEEEEvNS4_8identityESZ_NS10_INS11_ILi3ELi4ELi3EEES14_NSS_INS5_IJSE_S15_EEENS5_IJSB_SE_EEEEEEEvS1A_EENS_8epilogue10collective18CollectiveEpilogueINS1H_23Sm100TmaWarpSpecializedILi4ELi2ELi64ELb0ELb0EEEJSH_NS5_IJNSS_ISE_SB_EENSS_INSA_ILi64EEESB_EEEEEaSI_aSI_NS1H_6fusion15FusionCallbacksIS1L_NS1Q_17LinearCombinationIaiaiLNS_15FloatRoundStyleE2EEESH_S1P_JEEENS4_5SM1004TMEM4LOAD26SM100_TMEM_LOAD_32dp32b64xESZ_NS10_INS11_ILi2ELi4ELi3EEES14_NSS_INS5_IJS15_S1N_EEENS5_IJS1N_SB_EEEEEEENS4_39AutoVectorizingCopyWithAssumedAlignmentILi128EEENS4_14SM90_TMA_STOREES24_S26_S26_EEEvvEEEEvNT_6ParamsE,@function
        .size           _ZN7cutlass13device_kernelINS_4gemm6kernel13GemmUniversalIN4cute5tupleIJiiiiEEENS1_10collective13CollectiveMmaINS1_35MainloopSm100TmaUmmaWarpSpecializedILi14ELi2ELi2ENS5_IJNS4_1CILi1EEESB_SB_EEEEENS5_IJNSA_ILi128EEENSA_ILi256EEENSA_ILi32EEEEEEaNS5_IJlSB_lEEEaNS5_IJSB_llEEENS4_8TiledMMAINS4_8MMA_AtomIJNS4_15SM100_MMA_S8_SSIaaiLi128ELi256ELNS4_4UMMA5MajorE0ELSO_1ELNSN_8SaturateE0EEEEEENS4_6LayoutISC_NS5_IJNSA_ILi0EEEST_ST_EEEEENS5_IJNS4_10UnderscoreESW_SW_EEEEENS4_13SM90_TMA_LOADENS4_14ComposedLayoutINS4_7SwizzleILi1ELi4ELi3EEENS4_18smem_ptr_flag_bitsILi8EEENSS_INS5_IJNSA_ILi8EEESG_EEENS5_IJSG_SB_EEEEEEEvNS4_8identityESZ_NS10_INS11_ILi3ELi4ELi3EEES14_NSS_INS5_IJSE_S15_EEENS5_IJSB_SE_EEEEEEEvS1A_EENS_8epilogue10collective18CollectiveEpilogueINS1H_23Sm100TmaWarpSpecializedILi4ELi2ELi64ELb0ELb0EEEJSH_NS5_IJNSS_ISE_SB_EENSS_INSA_ILi64EEESB_EEEEEaSI_aSI_NS1H_6fusion15FusionCallbacksIS1L_NS1Q_17LinearCombinationIaiaiLNS_15FloatRoundStyleE2EEESH_S1P_JEEENS4_5SM1004TMEM4LOAD26SM100_TMEM_LOAD_32dp32b64xESZ_NS10_INS11_ILi2ELi4ELi3EEES14_NSS_INS5_IJS15_S1N_EEENS5_IJS1N_SB_EEEEEEENS4_39AutoVectorizingCopyWithAssumedAlignmentILi128EEENS4_14SM90_TMA_STOREES24_S26_S26_EEEvvEEEEvNT_6ParamsE,(.L_x_195 - _ZN7cutlass13device_kernelINS_4gemm6kernel13GemmUniversalIN4cute5tupleIJiiiiEEENS1_10collective13CollectiveMmaINS1_35MainloopSm100TmaUmmaWarpSpecializedILi14ELi2ELi2ENS5_IJNS4_1CILi1EEESB_SB_EEEEENS5_IJNSA_ILi128EEENSA_ILi256EEENSA_ILi32EEEEEEaNS5_IJlSB_lEEEaNS5_IJSB_llEEENS4_8TiledMMAINS4_8MMA_AtomIJNS4_15SM100_MMA_S8_SSIaaiLi128ELi256ELNS4_4UMMA5MajorE0ELSO_1ELNSN_8SaturateE0EEEEEENS4_6LayoutISC_NS5_IJNSA_ILi0EEEST_ST_EEEEENS5_IJNS4_10UnderscoreESW_SW_EEEEENS4_13SM90_TMA_LOADENS4_14ComposedLayoutINS4_7SwizzleILi1ELi4ELi3EEENS4_18smem_ptr_flag_bitsILi8EEENSS_INS5_IJNSA_ILi8EEESG_EEENS5_IJSG_SB_EEEEEEEvNS4_8identityESZ_NS10_INS11_ILi3ELi4ELi3EEES14_NSS_INS5_IJSE_S15_EEENS5_IJSB_SE_EEEEEEEvS1A_EENS_8epilogue10collective18CollectiveEpilogueINS1H_23Sm100TmaWarpSpecializedILi4ELi2ELi64ELb0ELb0EEEJSH_NS5_IJNSS_ISE_SB_EENSS_INSA_ILi64EEESB_EEEEEaSI_aSI_NS1H_6fusion15FusionCallbacksIS1L_NS1Q_17LinearCombinationIaiaiLNS_15FloatRoundStyleE2EEESH_S1P_JEEENS4_5SM1004TMEM4LOAD26SM100_TMEM_LOAD_32dp32b64xESZ_NS10_INS11_ILi2ELi4ELi3EEES14_NSS_INS5_IJS15_S1N_EEENS5_IJS1N_SB_EEEEEEENS4_39AutoVectorizingCopyWithAssumedAlignmentILi128EEENS4_14SM90_TMA_STOREES24_S26_S26_EEEvvEEEEvNT_6ParamsE)
        .other          _ZN7cutlass13device_kernelINS_4gemm6kernel13GemmUniversalIN4cute5tupleIJiiiiEEENS1_10collective13CollectiveMmaINS1_35MainloopSm100TmaUmmaWarpSpecializedILi14ELi2ELi2ENS5_IJNS4_1CILi1EEESB_SB_EEEEENS5_IJNSA_ILi128EEENSA_ILi256EEENSA_ILi32EEEEEEaNS5_IJlSB_lEEEaNS5_IJSB_llEEENS4_8TiledMMAINS4_8MMA_AtomIJNS4_15SM100_MMA_S8_SSIaaiLi128ELi256ELNS4_4UMMA5MajorE0ELSO_1ELNSN_8SaturateE0EEEEEENS4_6LayoutISC_NS5_IJNSA_ILi0EEEST_ST_EEEEENS5_IJNS4_10UnderscoreESW_SW_EEEEENS4_13SM90_TMA_LOADENS4_14ComposedLayoutINS4_7SwizzleILi1ELi4ELi3EEENS4_18smem_ptr_flag_bitsILi8EEENSS_INS5_IJNSA_ILi8EEESG_EEENS5_IJSG_SB_EEEEEEEvNS4_8identityESZ_NS10_INS11_ILi3ELi4ELi3EEES14_NSS_INS5_IJSE_S15_EEENS5_IJSB_SE_EEEEEEEvS1A_EENS_8epilogue10collective18CollectiveEpilogueINS1H_23Sm100TmaWarpSpecializedILi4ELi2ELi64ELb0ELb0EEEJSH_NS5_IJNSS_ISE_SB_EENSS_INSA_ILi64EEESB_EEEEEaSI_aSI_NS1H_6fusion15FusionCallbacksIS1L_NS1Q_17LinearCombinationIaiaiLNS_15FloatRoundStyleE2EEESH_S1P_JEEENS4_5SM1004TMEM4LOAD26SM100_TMEM_LOAD_32dp32b64xESZ_NS10_INS11_ILi2ELi4ELi3EEES14_NSS_INS5_IJS15_S1N_EEENS5_IJS1N_SB_EEEEEEENS4_39AutoVectorizingCopyWithAssumedAlignmentILi128EEENS4_14SM90_TMA_STOREES24_S26_S26_EEEvvEEEEvNT_6ParamsE,@"STO_CUDA_ENTRY STV_DEFAULT"
_ZN7cutlass13device_kernelINS_4gemm6kernel13GemmUniversalIN4cute5tupleIJiiiiEEENS1_10collective13CollectiveMmaINS1_35MainloopSm100TmaUmmaWarpSpecializedILi14ELi2ELi2ENS5_IJNS4_1CILi1EEESB_SB_EEEEENS5_IJNSA_ILi128EEENSA_ILi256EEENSA_ILi32EEEEEEaNS5_IJlSB_lEEEaNS5_IJSB_llEEENS4_8TiledMMAINS4_8MMA_AtomIJNS4_15SM100_MMA_S8_SSIaaiLi128ELi256ELNS4_4UMMA5MajorE0ELSO_1ELNSN_8SaturateE0EEEEEENS4_6LayoutISC_NS5_IJNSA_ILi0EEEST_ST_EEEEENS5_IJNS4_10UnderscoreESW_SW_EEEEENS4_13SM90_TMA_LOADENS4_14ComposedLayoutINS4_7SwizzleILi1ELi4ELi3EEENS4_18smem_ptr_flag_bitsILi8EEENSS_INS5_IJNSA_ILi8EEESG_EEENS5_IJSG_SB_EEEEEEEvNS4_8identityESZ_NS10_INS11_ILi3ELi4ELi3EEES14_NSS_INS5_IJSE_S15_EEENS5_IJSB_SE_EEEEEEEvS1A_EENS_8epilogue10collective18CollectiveEpilogueINS1H_23Sm100TmaWarpSpecializedILi4ELi2ELi64ELb0ELb0EEEJSH_NS5_IJNSS_ISE_SB_EENSS_INSA_ILi64EEESB_EEEEEaSI_aSI_NS1H_6fusion15FusionCallbacksIS1L_NS1Q_17LinearCombinationIaiaiLNS_15FloatRoundStyleE2EEESH_S1P_JEEENS4_5SM1004TMEM4LOAD26SM100_TMEM_LOAD_32dp32b64xESZ_NS10_INS11_ILi2ELi4ELi3EEES14_NSS_INS5_IJS15_S1N_EEENS5_IJS1N_SB_EEEEEEENS4_39AutoVectorizingCopyWithAssumedAlignmentILi128EEENS4_14SM90_TMA_STOREES24_S26_S26_EEEvvEEEEvNT_6ParamsE:
[----:B------:R-:W1:Y:S01]  /*0000*/  LDC R1, c[0x0][0x37c] ;  /* 0x0000df00ff017b82 */ /* 0x000e620000000800 */
[----:B------:R-:W2:Y:S01]  /*0010*/  S2R R167, SR_TID.X ;  /* 0x0000000000a77919 */ /* 0x000ea20000002100 */
[----:B------:R-:W3:Y:S01]  /*0020*/  LDCU.64 UR4, c[0x0][0x890] ;  /* 0x00011200ff0477ac */ /* 0x000ee20008000a00 */
[----:B------:R-:W-:Y:S02]  /*0030*/  PRMT R151, RZ, 0x7610, R151 ;  /* 0x00007610ff977816 */ /* 0x000fe40000000097 */
[----:B------:R-:W-:Y:S01]  /*0040*/  ELECT P5, URZ, PT ;  /* 0x0000000000ff782f */ /* 0x000fe200038a0000 */
[----:B------:R-:W4:Y:S01]  /*0050*/  LDCU.64 UR46, c[0x0][0x358] ;  /* 0x00006b00ff2e77ac */ /* 0x000f220008000a00 */
[----:B---3--:R-:W-:-:S04]  /*0060*/  UISETP.NE.U32.AND UP0, UPT, UR4, URZ, UPT ;  /* 0x000000ff0400728c */ /* 0x008fc8000bf05070 */
[----:B------:R-:W-:Y:S01]  /*0070*/  UISETP.NE.AND.EX UP0, UPT, UR5, URZ, UPT, UP0 ;  /* 0x000000ff0500728c */ /* 0x000fe2000bf05300 */
[----:B--2---:R-:W-:-:S05]  /*0080*/  SHF.R.U32.HI R154, RZ, 0x5, R167 ;  /* 0x00000005ff9a7819 */ /* 0x004fca00000116a7 */
[----:B------:R-:W2:Y:S02]  /*0090*/  SHFL.IDX PT, R0, R154, RZ, 0x1f ;  /* 0x00001fff9a007589 */ /* 0x000ea400000e0000 */
[----:B--2---:R-:W-:Y:S01]  /*00a0*/  R2UR UR8, R0 ;  /* 0x00000000000872ca */ /* 0x004fe200000e0000 */
[----:B-1--4-:R-:W-:-:S14]  /*00b0*/  BRA.U UP0, `(.L_x_0) ;  /* 0x00000001002c7547 */ /* 0x012fdc000b800000 */
[----:B------:R-:W1:Y:S02]  /*00c0*/  LDCU.64 UR6, c[0x0][0x888] ;  /* 0x00011100ff0677ac */ /* 0x000e640008000a00 */
[----:B-1----:R-:W-:-:S04]  /*00d0*/  UISETP.NE.U32.AND UP0, UPT, UR6, URZ, UPT ;  /* 0x000000ff0600728c */ /* 0x002fc8000bf05070 */
[----:B------:R-:W-:-:S09]  /*00e0*/  UISETP.NE.AND.EX UP0, UPT, UR7, URZ, UPT, UP0 ;  /* 0x000000ff0700728c */ /* 0x000fd2000bf05300 */
[----:B------:R-:W-:Y:S05]  /*00f0*/  BRA.U !UP0, `(.L_x_1) ;  /* 0x0000000108107547 */ /* 0x000fea000b800000 */
[----:B------:R-:W1:Y:S02]  /*0100*/  LDC.64 R82, c[0x0][0x888] ;  /* 0x00022200ff527b82 */ /* 0x000e640000000a00 */
[----:B-1----:R1:W5:Y:S01]  /*0110*/  LDG.E R82, desc[UR46][R82.64] ;  /* 0x0000002e52527981 */ /* 0x002362000c1e1900 */
[----:B------:R-:W-:Y:S01]  /*0120*/  HFMA2 R151, -RZ, RZ, 0, 5.9604644775390625e-08 ;  /* 0x00000001ff977431 */ /* 0x000fe200000001ff */
[----:B------:R-:W-:Y:S05]  /*0130*/  BRA `(.L_x_0) ;  /* 0x00000000000c7947 */ /* 0x000fea0003800000 */
.L_x_1:
[----:B------:R-:W1:Y:S01]  /*0140*/  LDCU UR6, c[0x0][0x880] ;  /* 0x00011000ff0677ac */ /* 0x000e620008000800 */
[----:B------:R-:W-:Y:S01]  /*0150*/  HFMA2 R151, -RZ, RZ, 0, 5.9604644775390625e-08 ;  /* 0x00000001ff977431 */ /* 0x000fe200000001ff */
[----:B-1----:R-:W-:-:S07]  /*0160*/  MOV R82, UR6 ;  /* 0x0000000600527c02 */ /* 0x002fce0008000f00 */
.L_x_0:
[----:B------:R-:W2:Y:S02]  /*0170*/  LDCU.64 UR6, c[0x0][0x8b0] ;  /* 0x00011600ff0677ac */ /* 0x000ea40008000a00 */
[----:B--2---:R-:W-:-:S04]  /*0180*/  UISETP.NE.U32.AND UP0, UPT, UR6, URZ, UPT ;  /* 0x000000ff0600728c */ /* 0x004fc8000bf05070 */
[----:B------:R-:W-:-:S09]  /*0190*/  UISETP.NE.AND.EX UP0, UPT, UR7, URZ, UPT, UP0 ;  /* 0x000000ff0700728c */ /* 0x000fd2000bf05300 */
[----:B------:R-:W-:Y:S05]  /*01a0*/  BRA.U UP0, `(.L_x_2) ;  /* 0x0000000100247547 */ /* 0x000fea000b800000 */
[----:B------:R-:W2:Y:S02]  /*01b0*/  LDCU.64 UR6, c[0x0][0x8a8] ;  /* 0x00011500ff0677ac */ /* 0x000ea40008000a00 */
[----:B--2---:R-:W-:-:S04]  /*01c0*/  UISETP.NE.U32.AND UP0, UPT, UR6, URZ, UPT ;  /* 0x000000ff0600728c */ /* 0x004fc8000bf05070 */
[----:B------:R-:W-:-:S09]  /*01d0*/  UISETP.NE.AND.EX UP0, UPT, UR7, URZ, UPT, UP0 ;  /* 0x000000ff0700728c */ /* 0x000fd2000bf05300 */
[----:B------:R-:W-:Y:S05]  /*01e0*/  BRA.U !UP0, `(.L_x_3) ;  /* 0x00000001080c7547 */ /* 0x000fea000b800000 */
[----:B------:R-:W2:Y:S02]  /*01f0*/  LDC.64 R78, c[0x0][0x8a8] ;  /* 0x00022a00ff4e7b82 */ /* 0x000ea40000000a00 */
[----:B--2---:R2:W5:Y:S01]  /*0200*/  LDG.E R78, desc[UR46][R78.64] ;  /* 0x0000002e4e4e7981 */ /* 0x004562000c1e1900 */
[----:B------:R-:W-:Y:S05]  /*0210*/  BRA `(.L_x_2) ;  /* 0x0000000000087947 */ /* 0x000fea0003800000 */
.L_x_3:
[----:B------:R-:W2:Y:S02]  /*0220*/  LDCU UR6, c[0x0][0x8a0] ;  /* 0x00011400ff0677ac */ /* 0x000ea40008000800 */
[----:B--2---:R-:W-:Y:S02]  /*0230*/  MOV R78, UR6 ;  /* 0x00000006004e7c02 */ /* 0x004fe40008000f00 */
.L_x_2:
[----:B------:R-:W-:Y:S01]  /*0240*/  IMAD.U32 R0, RZ, RZ, UR8 ;  /* 0x00000008ff007e24 */ /* 0x000fe2000f8e00ff */
[----:B------:R-:W-:Y:S04]  /*0250*/  BSSY.RECONVERGENT B0, `(.L_x_4) ;  /* 0x000000c000007945 */ /* 0x000fe80003800200 */
[C---:B------:R-:W-:Y:S02]  /*0260*/  ISETP.NE.OR P1, PT, R0.reuse, 0x1, !P5 ;  /* 0x000000010000780c */ /* 0x040fe40006f25670 */
[----:B------:R-:W-:-:S11]  /*0270*/  ISETP.NE.OR P0, PT, R0, 0x3, !P5 ;  /* 0x000000030000780c */ /* 0x000fd60006f05670 */
[----:B------:R-:W-:Y:S05]  /*0280*/  @P1 BRA `(.L_x_5) ;  /* 0x0000000000201947 */ /* 0x000fea0003800000 */
[----:B------:R-:W3:Y:S02]  /*0290*/  LDCU.64 UR6, c[0x0][0x348] ;  /* 0x00006900ff0677ac */ /* 0x000ee40008000a00 */
[----:B---3--:R-:W-:Y:S02]  /*02a0*/  UIADD3 UR10, UP1, UPT, UR6, 0x80, URZ ;  /* 0x00000080060a7890 */ /* 0x008fe4000ff3e0ff */
[----:B------:R-:W-:Y:S02]  /*02b0*/  UIADD3 UR6, UP0, UPT, UR6, 0x180, URZ ;  /* 0x0000018006067890 */ /* 0x000fe4000ff1e0ff */
[----:B------:R-:W-:Y:S02]  /*02c0*/  UIADD3.X UR11, UPT, UPT, URZ, UR7, URZ, UP1, !UPT ;  /* 0x00000007ff0b7290 */ /* 0x000fe40008ffe4ff */
[----:B------:R-:W-:-:S07]  /*02d0*/  UIADD3.X UR7, UPT, UPT, URZ, UR7, URZ, UP0, !UPT ;  /* 0x00000007ff077290 */ /* 0x000fce00087fe4ff */
[----:B------:R3:W-:Y:S02]  /*02e0*/  UTMACCTL.PF [UR10] ;  /* 0x000000000a0079b9 */ /* 0x0007e40008040000 */
[----:B------:R3:W-:Y:S02]  /*02f0*/  UTMACCTL.PF [UR6] ;  /* 0x00000000060079b9 */ /* 0x0007e40008040000 */
[----:B---3--:R-:W-:Y:S01]  /*0300*/  NOP ;  /* 0x0000000000007918 */ /* 0x008fe20000000000 */
.L_x_5:
[----:B------:R-:W-:Y:S05]  /*0310*/  BSYNC.RECONVERGENT B0 ;  /* 0x0000000000007941 */ /* 0x000fea0003800200 */
.L_x_4:
[----:B------:R-:W-:Y:S04]  /*0320*/  BSSY.RECONVERGENT B0, `(.L_x_6) ;  /* 0x000000a000007945 */ /* 0x000fe80003800200 */
        /* <DEDUP_REMOVED lines=9> */
.L_x_7:
[----:B------:R-:W-:Y:S05]  /*03c0*/  BSYNC.RECONVERGENT B0 ;  /* 0x0000000000007941 */ /* 0x000fea0003800200 */
.L_x_6:
[----:B------:R-:W3:Y:S01]  /*03d0*/  LDCU.64 UR6, c[0x0][0x888] ;  /* 0x00011100ff0677ac */ /* 0x000ee20008000a00 */
[----:B------:R-:W-:Y:S02]  /*03e0*/  UISETP.EQ.U32.AND UP1, UPT, UR4, URZ, UPT ;  /* 0x000000ff0400728c */ /* 0x000fe4000bf22070 */
[----:B------:R-:W-:Y:S02]  /*03f0*/  UPLOP3.LUT UP2, UPT, UPT, UPT, UPT, 0x80, 0x8 ;  /* 0x000000000008789c */ /* 0x000fe40003f4f070 */
[----:B---3--:R-:W-:-:S04]  /*0400*/  UISETP.NE.U32.AND UP0, UPT, UR6, URZ, UPT ;  /* 0x000000ff0600728c */ /* 0x008fc8000bf05070 */
[----:B------:R-:W-:-:S04]  /*0410*/  UISETP.NE.AND.EX UP0, UPT, UR7, URZ, UPT, UP0 ;  /* 0x000000ff0700728c */ /* 0x000fc8000bf05300 */
[----:B------:R-:W-:-:S04]  /*0420*/  UISETP.EQ.OR.EX UP3, UPT, UR5, URZ, !UP0, UP1 ;  /* 0x000000ff0500728c */ /* 0x000fc8000c762710 */
[----:B------:R-:W-:-:S05]  /*0430*/  UP2UR UR50, UPR, URZ, 0x8 ;  /* 0x00000008ff327883 */ /* 0x000fca0008000000 */
[----:B------:R-:W-:Y:S07]  /*0440*/  BRA.U !UP3, `(.L_x_8) ;  /* 0x000000010b207547 */ /* 0x000fee000b800000 */
[----:B-----5:R-:W-:Y:S01]  /*0450*/  R2UR UR6, R82 ;  /* 0x00000000520672ca */ /* 0x020fe200000e0000 */
[----:B------:R-:W-:Y:S02]  /*0460*/  UISETP.NE.U32.AND UP2, UPT, UR4, URZ, UPT ;  /* 0x000000ff0400728c */ /* 0x000fe4000bf45070 */
[----:B------:R-:W-:Y:S02]  /*0470*/  USEL UR4, URZ, 0xffffffff, UP0 ;  /* 0xffffffffff047887 */ /* 0x000fe40008000000 */
[----:B------:R-:W-:-:S08]  /*0480*/  UISETP.NE.AND.EX UP2, UPT, UR5, URZ, UPT, UP2 ;  /* 0x000000ff0500728c */ /* 0x000fd0000bf45320 */
[----:B------:R-:W-:-:S04]  /*0490*/  UISETP.NE.AND UP1, UPT, UR6, URZ, UPT ;  /* 0x000000ff0600728c */ /* 0x000fc8000bf25270 */
[----:B------:R-:W-:-:S04]  /*04a0*/  @!UP2 USEL UR4, URZ, 0xffffffff, UP1 ;  /* 0xffffffffff04a887 */ /* 0x000fc80008800000 */
[----:B------:R-:W-:-:S04]  /*04b0*/  ULOP3.LUT UR4, UR4, 0x1, URZ, 0xc0, !UPT ;  /* 0x0000000104047892 */ /* 0x000fc8000f8ec0ff */
[----:B------:R-:W-:-:S11]  /*04c0*/  UISETP.NE.U32.AND UP2, UPT, UR4, 0x1, UPT ;  /* 0x000000010400788c */ /* 0x000fd6000bf45070 */
.L_x_8:
[----:B------:R-:W3:Y:S01]  /*04d0*/  SHFL.IDX PT, R2, R154, RZ, 0x1f ;  /* 0x00001fff9a027589 */ /* 0x000ee200000e0000 */
[----:B------:R-:W-:-:S04]  /*04e0*/  UISETP.NE.AND UP1, UPT, UR8, 0x2, UPT ;  /* 0x000000020800788c */ /* 0x000fc8000bf25270 */
[----:B------:R-:W-:Y:S01]  /*04f0*/  USEL UR6, URZ, 0x1, UP1 ;  /* 0x00000001ff067887 */ /* 0x000fe20008800000 */
[----:B---3--:R-:W-:-:S13]  /*0500*/  ISETP.NE.AND P0, PT, R2, RZ, PT ;  /* 0x000000ff0200720c */ /* 0x008fda0003f05270 */
[----:B------:R-:W-:Y:S05]  /*0510*/  @P0 BRA `(.L_x_9) ;  /* 0x0000000000a40947 */ /* 0x000fea0003800000 */
[----:B------:R-:W-:Y:S01]  /*0520*/  ELECT P0, URZ, PT ;  /* 0x0000000000ff782f */ /* 0x000fe20003800000 */
[----:B------:R-:W-:-:S12]  /*0530*/  BSSY.RECONVERGENT B0, `(.L_x_9) ;  /* 0x0000027000007945 */ /* 0x000fd80003800200 */
[----:B------:R-:W-:Y:S05]  /*0540*/  @!P0 BRA `(.L_x_10) ;  /* 0x0000000000948947 */ /* 0x000fea0003800000 */
[----:B------:R-:W3:Y:S01]  /*0550*/  S2UR UR5, SR_CgaCtaId ;  /* 0x00000000000579c3 */ /* 0x000ee20000008800 */
[----:B------:R-:W-:Y:S01]  /*0560*/  UMOV UR7, 0x400 ;  /* 0x0000040000077882 */ /* 0x000fe20000000000 */
[----:B------:R-:W-:Y:S02]  /*0570*/  UMOV UR4, 0x1 ;  /* 0x0000000100047882 */ /* 0x000fe40000000000 */
[----:B------:R-:W-:-:S04]  /*0580*/  UIADD3 UR10, UPT, UPT, -UR4, 0x100000, URZ ;  /* 0x00100000040a7890 */ /* 0x000fc8000fffe1ff */
[----:B------:R-:W-:Y:S02]  /*0590*/  USHF.L.U32 UR11, UR10, 0xb, URZ ;  /* 0x0000000b0a0b7899 */ /* 0x000fe400080006ff */
[----:B------:R-:W-:Y:S02]  /*05a0*/  USHF.L.U32 UR10, UR10, 0x1, URZ ;  /* 0x000000010a0a7899 */ /* 0x000fe400080006ff */
[----:B---3--:R-:W-:Y:S01]  /*05b0*/  ULEA UR5, UR5, UR7, 0x18 ;  /* 0x0000000705057291 */ /* 0x008fe2000f8ec0ff */
[----:B------:R-:W3:Y:S11]  /*05c0*/  FENCE.VIEW.ASYNC.S ;  /* 0x00000000000073c6 */ /* 0x000ef60000000000 */
[----:B---3--:R3:W4:Y:S01]  /*05d0*/  SYNCS.EXCH.64 URZ, [UR5], UR10 ;  /* 0x0000000a05ff75b2 */ /* 0x0087220008000100 */
[----:B------:R3:W1:Y:S01]  /*05e0*/  SYNCS.EXCH.64 URZ, [UR5+0x70], UR10 ;  /* 0x0000700a05ff75b2 */ /* 0x0006620008000100 */
        /* <DEDUP_REMOVED lines=25> */
[----:B------:R3:W1:Y:S02]  /*0780*/  SYNCS.EXCH.64 URZ, [UR5+0xd8], UR10 ;  /* 0x0000d80a05ff75b2 */ /* 0x0006640008000100 */
[----:B---34-:R-:W-:Y:S01]  /*0790*/  NOP ;  /* 0x0000000000007918 */ /* 0x018fe20000000000 */
.L_x_10:
[----:B------:R-:W-:Y:S05]  /*07a0*/  BSYNC.RECONVERGENT B0 ;  /* 0x0000000000007941 */ /* 0x000fea0003800200 */
.L_x_9:
[----:B------:R-:W3:Y:S01]  /*07b0*/  SHFL.IDX PT, R2, R154, RZ, 0x1f ;  /* 0x00001fff9a027589 */ /* 0x000ee200000e0000 */
[----:B------:R-:W-:Y:S01]  /*07c0*/  NOP ;  /* 0x0000000000007918 */ /* 0x000fe20000000000 */
[----:B---3--:R-:W-:-:S13]  /*07d0*/  ISETP.NE.AND P0, PT, R2, 0x1, PT ;  /* 0x000000010200780c */ /* 0x008fda0003f05270 */
[----:B------:R-:W-:Y:S05]  /*07e0*/  @P0 BRA `(.L_x_11) ;  /* 0x0000000000580947 */ /* 0x000fea0003800000 */
[----:B------:R-:W3:Y:S01]  /*07f0*/  S2UR UR7, SR_CgaCtaId ;  /* 0x00000000000779c3 */ /* 0x000ee20000008800 */
[----:B------:R-:W-:Y:S01]  /*0800*/  UMOV UR9, 0x400 ;  /* 0x0000040000097882 */ /* 0x000fe20000000000 */
[----:B------:R-:W-:Y:S01]  /*0810*/  UMOV UR5, 0x20 ;  /* 0x0000002000057882 */ /* 0x000fe20000000000 */
[----:B------:R-:W-:Y:S01]  /*0820*/  UMOV UR4, 0x80 ;  /* 0x0000008000047882 */ /* 0x000fe20000000000 */
[----:B------:R-:W-:-:S04]  /*0830*/  UIADD3 UR10, UPT, UPT, -UR5, 0x100000, URZ ;  /* 0x00100000050a7890 */ /* 0x000fc8000fffe1ff */
[----:B------:R-:W-:Y:S02]  /*0840*/  USHF.L.U32 UR11, UR10, 0xb, URZ ;  /* 0x0000000b0a0b7899 */ /* 0x000fe400080006ff */
[----:B------:R-:W-:Y:S02]  /*0850*/  USHF.L.U32 UR10, UR10, 0x1, URZ ;  /* 0x000000010a0a7899 */ /* 0x000fe400080006ff */
[----:B------:R-:W-:-:S04]  /*0860*/  UIADD3 UR4, UPT, UPT, -UR4, 0x100000, URZ ;  /* 0x0010000004047890 */ /* 0x000fc8000fffe1ff */
[----:B------:R-:W-:Y:S02]  /*0870*/  USHF.L.U32 UR5, UR4, 0xb, URZ ;  /* 0x0000000b04057899 */ /* 0x000fe400080006ff */
[----:B------:R-:W-:Y:S01]  /*0880*/  USHF.L.U32 UR4, UR4, 0x1, URZ ;  /* 0x0000000104047899 */ /* 0x000fe200080006ff */
[----:B------:R-:W-:Y:S01]  /*0890*/  ELECT P0, URZ, PT ;  /* 0x0000000000ff782f */ /* 0x000fe20003800000 */
[----:B---3--:R-:W-:Y:S01]  /*08a0*/  ULEA UR7, UR7, UR9, 0x18 ;  /* 0x0000000907077291 */ /* 0x008fe2000f8ec0ff */
[----:B------:R-:W3:Y:S11]  /*08b0*/  FENCE.VIEW.ASYNC.S ;  /* 0x00000000000073c6 */ /* 0x000ef60000000000 */
[----:B---3--:R3:W4:Y:S01]  /*08c0*/  SYNCS.EXCH.64 URZ, [UR7+0xe0], UR10 ;  /* 0x0000e00a07ff75b2 */ /* 0x0087220008000100 */
[----:B------:R3:W1:Y:S01]  /*08d0*/  SYNCS.EXCH.64 URZ, [UR7+0x100], UR4 ;  /* 0x0001000407ff75b2 */ /* 0x0006620008000100 */
[----:B------:R3:W1:Y:S01]  /*08e0*/  SYNCS.EXCH.64 URZ, [UR7+0xe8], UR10 ;  /* 0x0000e80a07ff75b2 */ /* 0x0006620008000100 */
[----:B------:R3:W1:Y:S01]  /*08f0*/  SYNCS.EXCH.64 URZ, [UR7+0x108], UR4 ;  /* 0x0001080407ff75b2 */ /* 0x0006620008000100 */
[----:B------:R3:W1:Y:S01]  /*0900*/  SYNCS.EXCH.64 URZ, [UR7+0xf0], UR10 ;  /* 0x0000f00a07ff75b2 */ /* 0x0006620008000100 */
[----:B------:R3:W1:Y:S01]  /*0910*/  SYNCS.EXCH.64 URZ, [UR7+0x110], UR4 ;  /* 0x0001100407ff75b2 */ /* 0x0006620008000100 */
[----:B------:R3:W1:Y:S01]  /*0920*/  SYNCS.EXCH.64 URZ, [UR7+0xf8], UR10 ;  /* 0x0000f80a07ff75b2 */ /* 0x0006620008000100 */
[----:B------:R3:W1:Y:S01]  /*0930*/  SYNCS.EXCH.64 URZ, [UR7+0x118], UR4 ;  /* 0x0001180407ff75b2 */ /* 0x0006620008000100 */
[----:B------:R-:W-:Y:S01]  /*0940*/  NOP ;  /* 0x0000000000007918 */ /* 0x000fe20000000000 */
.L_x_11:
[----:B------:R-:W2:Y:S01]  /*0950*/  SHFL.IDX PT, R2, R154, RZ, 0x1f ;  /* 0x00001fff9a027589 */ /* 0x000ea200000e0000 */
[----:B------:R-:W-:Y:S01]  /*0960*/  NOP ;  /* 0x0000000000007918 */ /* 0x000fe20000000000 */
[----:B--2---:R-:W-:-:S13]  /*0970*/  ISETP.NE.AND P0, PT, R2, 0x3, PT ;  /* 0x000000030200780c */ /* 0x004fda0003f05270 */
[----:B------:R-:W-:Y:S05]  /*0980*/  @P0 BRA `(.L_x_12) ;  /* 0x0000000000300947 */ /* 0x000fea0003800000 */
[----:B---3--:R-:W2:Y:S01]  /*0990*/  S2UR UR5, SR_CgaCtaId ;  /* 0x00000000000579c3 */ /* 0x008ea20000008800 */
[----:B------:R-:W-:Y:S01]  /*09a0*/  UMOV UR7, 0x400 ;  /* 0x0000040000077882 */ /* 0x000fe20000000000 */
[----:B------:R-:W-:Y:S01]  /*09b0*/  UMOV UR4, 0x20 ;  /* 0x0000002000047882 */ /* 0x000fe20000000000 */
[----:B------:R-:W-:Y:S01]  /*09c0*/  ELECT P0, URZ, PT ;  /* 0x0000000000ff782f */ /* 0x000fe20003800000 */
[----:B------:R-:W-:-:S04]  /*09d0*/  UIADD3 UR10, UPT, UPT, -UR4, 0x100000, URZ ;  /* 0x00100000040a7890 */ /* 0x000fc8000fffe1ff */
[----:B------:R-:W-:Y:S02]  /*09e0*/  USHF.L.U32 UR11, UR10, 0xb, URZ ;  /* 0x0000000b0a0b7899 */ /* 0x000fe400080006ff */
[----:B------:R-:W-:Y:S02]  /*09f0*/  USHF.L.U32 UR10, UR10, 0x1, URZ ;  /* 0x000000010a0a7899 */ /* 0x000fe400080006ff */
[----:B--2---:R-:W-:Y:S01]  /*0a00*/  ULEA UR5, UR5, UR7, 0x18 ;  /* 0x0000000705057291 */ /* 0x004fe2000f8ec0ff */
[----:B------:R-:W2:Y:S11]  /*0a10*/  FENCE.VIEW.ASYNC.S ;  /* 0x00000000000073c6 */ /* 0x000eb60000000000 */
[----:B--2---:R2:W3:Y:S01]  /*0a20*/  SYNCS.EXCH.64 URZ, [UR5+0x120], UR10 ;  /* 0x0001200a05ff75b2 */ /* 0x0044e20008000100 */
[----:B------:R2:W1:Y:S01]  /*0a30*/  SYNCS.EXCH.64 URZ, [UR5+0x128], UR10 ;  /* 0x0001280a05ff75b2 */ /* 0x0004620008000100 */
[----:B------:R-:W-:Y:S01]  /*0a40*/  NOP ;  /* 0x0000000000007918 */ /* 0x000fe20000000000 */
.L_x_12:
[----:B------:R-:W4:Y:S01]  /*0a50*/  SHFL.IDX PT, R2, R154, RZ, 0x1f ;  /* 0x00001fff9a027589 */ /* 0x000f2200000e0000 */
[----:B------:R-:W-:Y:S01]  /*0a60*/  NOP ;  /* 0x0000000000007918 */ /* 0x000fe20000000000 */
[----:B----4-:R-:W-:-:S13]  /*0a70*/  ISETP.NE.AND P0, PT, R2, 0x4, PT ;  /* 0x000000040200780c */ /* 0x010fda0003f05270 */
[----:B------:R-:W-:Y:S05]  /*0a80*/  @P0 BRA `(.L_x_13) ;  /* 0x00000000004c0947 */ /* 0x000fea0003800000 */
[----:B--23--:R-:W2:Y:S01]  /*0a90*/  S2UR UR5, SR_CgaCtaId ;  /* 0x00000000000579c3 */ /* 0x00cea20000008800 */
[----:B------:R-:W-:Y:S01]  /*0aa0*/  UMOV UR9, 0x100 ;  /* 0x0000010000097882 */ /* 0x000fe20000000000 */
[----:B------:R-:W-:Y:S01]  /*0ab0*/  UMOV UR7, 0x400 ;  /* 0x0000040000077882 */ /* 0x000fe20000000000 */
[----:B------:R-:W-:Y:S01]  /*0ac0*/  USEL UR9, UR9, 0xe0, UP2 ;  /* 0x000000e009097887 */ /* 0x000fe20009000000 */
[----:B------:R-:W-:Y:S01]  /*0ad0*/  UMOV UR4, 0x1 ;  /* 0x0000000100047882 */ /* 0x000fe20000000000 */
[----:B------:R-:W-:Y:S01]  /*0ae0*/  ELECT P0, URZ, PT ;  /* 0x0000000000ff782f */ /* 0x000fe20003800000 */
[----:B------:R-:W-:-:S04]  /*0af0*/  UIADD3 UR10, UPT, UPT, -UR4, 0x100000, URZ ;  /* 0x00100000040a7890 */ /* 0x000fc8000fffe1ff */
[----:B------:R-:W-:Y:S02]  /*0b00*/  USHF.L.U32 UR11, UR10, 0xb, URZ ;  /* 0x0000000b0a0b7899 */ /* 0x000fe400080006ff */
[----:B------:R-:W-:Y:S02]  /*0b10*/  USHF.L.U32 UR10, UR10, 0x1, URZ ;  /* 0x000000010a0a7899 */ /* 0x000fe400080006ff */
[----:B------:R-:W-:-:S04]  /*0b20*/  UIADD3 UR12, UPT, UPT, -UR9, 0x100000, URZ ;  /* 0x00100000090c7890 */ /* 0x000fc8000fffe1ff */
[----:B------:R-:W-:Y:S02]  /*0b30*/  USHF.L.U32 UR13, UR12, 0xb, URZ ;  /* 0x0000000b0c0d7899 */ /* 0x000fe400080006ff */
[----:B------:R-:W-:Y:S02]  /*0b40*/  USHF.L.U32 UR12, UR12, 0x1, URZ ;  /* 0x000000010c0c7899 */ /* 0x000fe400080006ff */
[----:B--2---:R-:W-:Y:S01]  /*0b50*/  ULEA UR5, UR5, UR7, 0x18 ;  /* 0x0000000705057291 */ /* 0x004fe2000f8ec0ff */
[----:B------:R-:W2:Y:S11]  /*0b60*/  FENCE.VIEW.ASYNC.S ;  /* 0x00000000000073c6 */ /* 0x000eb60000000000 */
[----:B--2---:R4:W2:Y:S01]  /*0b70*/  SYNCS.EXCH.64 URZ, [UR5+0x130], UR10 ;  /* 0x0001300a05ff75b2 */ /* 0x0048a20008000100 */
[----:B------:R4:W3:Y:S01]  /*0b80*/  SYNCS.EXCH.64 URZ, [UR5+0x140], UR12 ;  /* 0x0001400c05ff75b2 */ /* 0x0008e20008000100 */
[----:B------:R4:W1:Y:S01]  /*0b90*/  SYNCS.EXCH.64 URZ, [UR5+0x138], UR10 ;  /* 0x0001380a05ff75b2 */ /* 0x0008620008000100 */
[----:B------:R4:W1:Y:S02]  /*0ba0*/  SYNCS.EXCH.64 URZ, [UR5+0x148], UR12 ;  /* 0x0001480c05ff75b2 */ /* 0x0008640008000100 */
[----:B----4-:R-:W-:Y:S01]  /*0bb0*/  NOP ;  /* 0x0000000000007918 */ /* 0x010fe20000000000 */
.L_x_13:
[----:B------:R-:W4:Y:S01]  /*0bc0*/  SHFL.IDX PT, R2, R154, RZ, 0x1f ;  /* 0x00001fff9a027589 */ /* 0x000f2200000e0000 */
[----:B------:R-:W-:Y:S01]  /*0bd0*/  NOP ;  /* 0x0000000000007918 */ /* 0x000fe20000000000 */
[----:B----4-:R-:W-:-:S13]  /*0be0*/  ISETP.NE.AND P0, PT, R2, 0x5, PT ;  /* 0x000000050200780c */ /* 0x010fda0003f05270 */
[----:B------:R-:W-:Y:S05]  /*0bf0*/  @P0 BRA `(.L_x_14) ;  /* 0x0000000000480947 */ /* 0x000fea0003800000 */
[----:B---3--:R-:W3:Y:S01]  /*0c00*/  S2UR UR7, SR_CgaCtaId ;  /* 0x00000000000779c3 */ /* 0x008ee20000008800 */
[----:B------:R-:W-:Y:S01]  /*0c10*/  UMOV UR9, 0x400 ;  /* 0x0000040000097882 */ /* 0x000fe20000000000 */
[----:B--2---:R-:W-:Y:S01]  /*0c20*/  UMOV UR5, 0x1 ;  /* 0x0000000100057882 */ /* 0x004fe20000000000 */
        /* <DEDUP_REMOVED lines=9> */
[----:B------:R-:W2:Y:S11]  /*0cc0*/  FENCE.VIEW.ASYNC.S ;  /* 0x00000000000073c6 */ /* 0x000eb60000000000 */
[----:B--2---:R4:W2:Y:S01]  /*0cd0*/  SYNCS.EXCH.64 URZ, [UR7+0x150], UR10 ;  /* 0x0001500a07ff75b2 */ /* 0x0048a20008000100 */
[----:B------:R4:W3:Y:S01]  /*0ce0*/  SYNCS.EXCH.64 URZ, [UR7+0x160], UR4 ;  /* 0x0001600407ff75b2 */ /* 0x0008e20008000100 */
[----:B------:R4:W1:Y:S01]  /*0cf0*/  SYNCS.EXCH.64 URZ, [UR7+0x158], UR10 ;  /* 0x0001580a07ff75b2 */ /* 0x0008620008000100 */
[----:B------:R4:W1:Y:S02]  /*0d00*/  SYNCS.EXCH.64 URZ, [UR7+0x168], UR4 ;  /* 0x0001680407ff75b2 */ /* 0x0008640008000100 */
[----:B----4-:R-:W-:Y:S01]  /*0d10*/  NOP ;  /* 0x0000000000007918 */ /* 0x010fe20000000000 */
.L_x_14:
[----:B------:R-:W4:Y:S01]  /*0d20*/  SHFL.IDX PT, R2, R154, RZ, 0x1f ;  /* 0x00001fff9a027589 */ /* 0x000f2200000e0000 */
[----:B------:R-:W-:Y:S01]  /*0d30*/  NOP ;  /* 0x0000000000007918 */ /* 0x000fe20000000000 */
[----:B----4-:R-:W-:-:S13]  /*0d40*/  ISETP.NE.AND P0, PT, R2, 0x3, PT ;  /* 0x000000030200780c */ /* 0x010fda0003f05270 */
[----:B------:R-:W-:Y:S05]  /*0d50*/  @P0 BRA `(.L_x_15) ;  /* 0x0000000000380947 */ /* 0x000fea0003800000 */
[----:B--23--:R-:W2:Y:S01]  /*0d60*/  S2UR UR5, SR_CgaCtaId ;  /* 0x00000000000579c3 */ /* 0x00cea20000008800 */
        /* <DEDUP_REMOVED lines=13> */
.L_x_15:
[----:B--23--:R-:W2:Y:S01]  /*0e40*/  S2UR UR5, SR_CTAID.X ;  /* 0x00000000000579c3 */ /* 0x00cea20000002500 */
[----:B------:R-:W-:-:S05]  /*0e50*/  CS2R.32 R152, SR_CgaSize ;  /* 0x0000000000987805 */ /* 0x000fca0000008a00 */
[----:B------:R-:W-:-:S05]  /*0e60*/  IMAD R152, R152, -0xa0, RZ ;  /* 0xffffff6098987824 */ /* 0x000fca00078e02ff */
[----:B------:R-:W-:-:S14]  /*0e70*/  R2UR UR9, R152 ;  /* 0x00000000980972ca */ /* 0x000fdc00000e0000 */
[----:B------:R-:W3:Y:S01]  /*0e80*/  LDCU UR9, c[0x0][UR9+0x2b0] ;  /* 0x00005600090977ac */ /* 0x000ee20008000800 */
[----:B------:R-:W-:Y:S01]  /*0e90*/  NOP ;  /* 0x0000000000007918 */ /* 0x000fe20000000000 */
[----:B------:R-:W-:-:S05]  /*0ea0*/  CS2R.32 R152, SR_CgaSize ;  /* 0x0000000000987805 */ /* 0x000fca0000008a00 */
[----:B------:R-:W-:-:S05]  /*0eb0*/  IMAD R152, R152, -0xa0, RZ ;  /* 0xffffff6098987824 */ /* 0x000fca00078e02ff */
[----:B------:R-:W-:-:S14]  /*0ec0*/  R2UR UR7, R152 ;  /* 0x00000000980772ca */ /* 0x000fdc00000e0000 */
[----:B------:R-:W4:Y:S01]  /*0ed0*/  LDCU UR7, c[0x0][UR7+0x2b4] ;  /* 0x00005680070777ac */ /* 0x000f220008000800 */
[----:B------:R-:W1:Y:S08]  /*0ee0*/  S2UR UR4, SR_CTAID.Y ;  /* 0x00000000000479c3 */ /* 0x000e700000002600 */
[----:B------:R-:W4:Y:S01]  /*0ef0*/  LDC R9, c[0x0][0xb24] ;  /* 0x0002c900ff097b82 */ /* 0x000f220000000800 */
[----:B--2---:R-:W-:-:S02]  /*0f00*/  I2FP.F32.U32 R4, UR5 ;  /* 0x0000000500047c45 */ /* 0x004fc40008201000 */
[----:B------:R-:W-:-:S05]  /*0f10*/  CS2R.32 R5, SR_CgaSize ;  /* 0x0000000000057805 */ /* 0x000fca0000008a00 */
[----:B------:R-:W-:-:S06]  /*0f20*/  IMAD R5, R5, -0xa0, RZ ;  /* 0xffffff6005057824 */ /* 0x000fcc00078e02ff */
[----:B------:R-:W2:Y:S01]  /*0f30*/  LDC R5, c[0x0][R5+0x2a0] ;  /* 0x0000a80005057b82 */ /* 0x000ea20000000800 */
[----:B------:R-:W-:Y:S01]  /*0f40*/  MOV R21, UR5 ;  /* 0x0000000500157c02 */ /* 0x000fe20008000f00 */
[----:B---3--:R-:W-:Y:S01]  /*0f50*/  FMUL R4, R4, UR9 ;  /* 0x0000000904047c20 */ /* 0x008fe20008400000 */
[----:B-1----:R-:W-:Y:S02]  /*0f60*/  I2FP.F32.U32 R2, UR4 ;  /* 0x0000000400027c45 */ /* 0x002fe40008201000 */
[----:B------:R-:W-:-:S05]  /*0f70*/  CS2R.32 R3, SR_CgaSize ;  /* 0x0000000000037805 */ /* 0x000fca0000008a00 */
[----:B------:R-:W-:-:S06]  /*0f80*/  IMAD R3, R3, -0xa0, RZ ;  /* 0xffffff6003037824 */ /* 0x000fcc00078e02ff */
[----:B------:R-:W1:Y:S01]  /*0f90*/  LDC R3, c[0x0][R3+0x2a4] ;  /* 0x0000a90003037b82 */ /* 0x000e620000000800 */
[----:B------:R-:W3:Y:S01]  /*0fa0*/  F2I.U32.TRUNC.NTZ R152, R4 ;  /* 0x0000000400987305 */ /* 0x000ee2000020f000 */
[----:B------:R-:W-:Y:S01]  /*0fb0*/  MOV R20, UR4 ;  /* 0x0000000400147c02 */ /* 0x000fe20008000f00 */
[----:B----4-:R-:W-:-:S05]  /*0fc0*/  FMUL R2, R2, UR7 ;  /* 0x0000000702027c20 */ /* 0x010fca0008400000 */
[----:B------:R-:W-:Y:S01]  /*0fd0*/  BAR.SYNC.DEFER_BLOCKING 0x0 ;  /* 0x0000000000007b1d */ /* 0x000fe20000010000 */
[----:B------:R-:W-:-:S05]  /*0fe0*/  ISETP.GE.AND P0, PT, R9, 0x1, PT ;  /* 0x000000010900780c */ /* 0x000fca0003f06270 */
[----:B------:R-:W4:Y:S02]  /*0ff0*/  F2I.U32.TRUNC.NTZ R150, R2 ;  /* 0x0000000200967305 */ /* 0x000f24000020f000 */
[----:B------:R-:W1:Y:S01]  /*1000*/  S2UR UR36, SR_CTAID.Z ;  /* 0x00000000002479c3 */ /* 0x000e620000002700 */
[----:B---3--:R-:W-:-:S05]  /*1010*/  IADD3 R152, PT, PT, -R152, RZ, RZ ;  /* 0x000000ff98987210 */ /* 0x008fca0007ffe1ff */
[----:B--2---:R-:W-:Y:S01]  /*1020*/  IMAD R152, R5, R152, UR5 ;  /* 0x0000000505987e24 */ /* 0x004fe2000f8e0298 */
[----:B----4-:R-:W-:-:S05]  /*1030*/  IADD3 R150, PT, PT, -R150, RZ, RZ ;  /* 0x000000ff96967210 */ /* 0x010fca0007ffe1ff */
[----:B-1----:R-:W-:Y:S01]  /*1040*/  IMAD R150, R3, R150, UR4 ;  /* 0x0000000403967e24 */ /* 0x002fe2000f8e0296 */
[----:B------:R-:W-:Y:S06]  /*1050*/  @!P0 BRA `(.L_x_16) ;  /* 0x0000000000b88947 */ /* 0x000fec0003800000 */
[----:B------:R-:W1:Y:S01]  /*1060*/  LDC.64 R4, c[0x0][0xb18] ;  /* 0x0002c600ff047b82 */ /* 0x000e620000000a00 */
[----:B------:R-:W-:-:S07]  /*1070*/  ISETP.NE.AND P0, PT, R9, 0x1, PT ;  /* 0x000000010900780c */ /* 0x000fce0003f05270 */
[----:B------:R-:W2:Y:S08]  /*1080*/  LDC R10, c[0x0][0xb0c] ;  /* 0x0002c300ff0a7b82 */ /* 0x000eb00000000800 */
[----:B------:R-:W3:Y:S08]  /*1090*/  LDC R11, c[0x0][0x370] ;  /* 0x0000dc00ff0b7b82 */ /* 0x000ef00000000800 */
[----:B------:R-:W4:Y:S01]  /*10a0*/  LDC R12, c[0x0][0x374] ;  /* 0x0000dd00ff0c7b82 */ /* 0x000f220000000800 */
[----:B-1----:R-:W-:-:S07]  /*10b0*/  ISETP.NE.AND P1, PT, R4, 0x1, PT ;  /* 0x000000010400780c */ /* 0x002fce0003f25270 */
[----:B------:R-:W3:Y:S01]  /*10c0*/  LDC.64 R6, c[0x0][0xb10] ;  /* 0x0002c400ff067b82 */ /* 0x000ee20000000a00 */
[----:B--2---:R-:W-:-:S07]  /*10d0*/  ISETP.NE.AND P2, PT, R10, 0x1, PT ;  /* 0x000000010a00780c */ /* 0x004fce0003f45270 */
[----:B------:R-:W1:Y:S08]  /*10e0*/  LDC R8, c[0x0][0xb20] ;  /* 0x0002c800ff087b82 */ /* 0x000e700000000800 */
[----:B------:R-:W2:Y:S01]  /*10f0*/  LDC.64 R2, c[0x0][0xb28] ;  /* 0x0002ca00ff027b82 */ /* 0x000ea20000000a00 */
[----:B----4-:R-:W-:-:S04]  /*1100*/  IMAD.HI.U32 R13, R12, R5, RZ ;  /* 0x000000050c0d7227 */ /* 0x010fc800078e00ff */
[----:B------:R-:W-:-:S04]  /*1110*/  IMAD.HI.U32 R5, R20, R5, RZ ;  /* 0x0000000514057227 */ /* 0x000fc800078e00ff */
[----:B---3--:R-:W-:-:S04]  /*1120*/  IMAD.HI.U32 R14, R11, R6, RZ ;  /* 0x000000060b0e7227 */ /* 0x008fc800078e00ff */
[C---:B------:R-:W-:Y:S01]  /*1130*/  IMAD.HI.U32 R16, R21.reuse, R6, RZ ;  /* 0x0000000615107227 */ /* 0x040fe200078e00ff */
[-C--:B------:R-:W-:Y:S02]  /*1140*/  @P2 SHF.R.U32.HI R11, RZ, R7.reuse, R14 ;  /* 0x00000007ff0b2219 */ /* 0x080fe4000001160e */
[-C--:B-1----:R-:W-:Y:S02]  /*1150*/  @P1 SHF.R.U32.HI R12, RZ, R8.reuse, R13 ;  /* 0x00000008ff0c1219 */ /* 0x082fe4000001160d */
[----:B------:R-:W-:Y:S02]  /*1160*/  SHF.R.U32.HI R5, RZ, R8, R5 ;  /* 0x00000008ff057219 */ /* 0x000fe40000011605 */
[----:B------:R-:W-:Y:S02]  /*1170*/  SHF.R.U32.HI R16, RZ, R7, R16 ;  /* 0x00000007ff107219 */ /* 0x000fe40000011610 */
[----:B------:R-:W-:Y:S01]  /*1180*/  SEL R5, R20, R5, !P1 ;  /* 0x0000000514057207 */ /* 0x000fe20004800000 */
[----:B--2---:R-:W-:Y:S01]  /*1190*/  IMAD.HI.U32 R14, R12, R2, RZ ;  /* 0x000000020c0e7227 */ /* 0x004fe200078e00ff */
[----:B------:R-:W-:-:S02]  /*11a0*/  SEL R7, R21, R16, !P2 ;  /* 0x0000001015077207 */ /* 0x000fc40005000000 */
[----:B------:R-:W-:Y:S01]  /*11b0*/  IADD3 R13, PT, PT, -R5, RZ, RZ ;  /* 0x000000ff050d7210 */ /* 0x000fe20007ffe1ff */
[----:B------:R-:W-:Y:S01]  /*11c0*/  IMAD.HI.U32 R6, R11, R2, RZ ;  /* 0x000000020b067227 */ /* 0x000fe200078e00ff */
[----:B------:R-:W-:-:S03]  /*11d0*/  @P0 SHF.R.U32.HI R12, RZ, R3, R14 ;  /* 0x00000003ff0c0219 */ /* 0x000fc6000001160e */
[----:B------:R-:W-:Y:S01]  /*11e0*/  IMAD R13, R4, R13, R20 ;  /* 0x0000000d040d7224 */ /* 0x000fe200078e0214 */
[----:B------:R-:W-:Y:S01]  /*11f0*/  @P0 SHF.R.U32.HI R11, RZ, R3, R6 ;  /* 0x00000003ff0b0219 */ /* 0x000fe20000011606 */
[----:B------:R-:W-:-:S04]  /*1200*/  IMAD R12, R12, R9, RZ ;  /* 0x000000090c0c7224 */ /* 0x000fc800078e02ff */
[----:B------:R-:W-:Y:S01]  /*1210*/  IMAD R6, R11, R9, RZ ;  /* 0x000000090b067224 */ /* 0x000fe200078e02ff */
[----:B------:R-:W-:-:S04]  /*1220*/  ISETP.GE.AND P1, PT, R5, R12, PT ;  /* 0x0000000c0500720c */ /* 0x000fc80003f26270 */
[----:B------:R-:W-:Y:S01]  /*1230*/  ISETP.GE.OR P1, PT, R7, R6, P1 ;  /* 0x000000060700720c */ /* 0x000fe20000f26670 */
[----:B------:R-:W-:-:S05]  /*1240*/  IMAD.HI.U32 R6, R5, R2, RZ ;  /* 0x0000000205067227 */ /* 0x000fca00078e00ff */
[----:B------:R-:W-:-:S04]  /*1250*/  SHF.R.U32.HI R6, RZ, R3, R6 ;  /* 0x00000003ff067219 */ /* 0x000fc80000011606 */
[----:B------:R-:W-:-:S03]  /*1260*/  SEL R6, R5, R6, !P0 ;  /* 0x0000000605067207 */ /* 0x000fc60004000000 */
[----:B------:R-:W-:Y:S01]  /*1270*/  @!P1 IMAD.HI.U32 R8, R7, R2, RZ ;  /* 0x0000000207089227 */ /* 0x000fe200078e00ff */
[----:B------:R-:W-:-:S04]  /*1280*/  IADD3 R2, PT, PT, -R6, RZ, RZ ;  /* 0x000000ff06027210 */ /* 0x000fc80007ffe1ff */
[----:B------:R-:W-:Y:S01]  /*1290*/  @!P1 SHF.R.U32.HI R8, RZ, R3, R8 ;  /* 0x00000003ff089219 */ /* 0x000fe20000011608 */
[----:B------:R-:W-:-:S03]  /*12a0*/  IMAD R2, R9, R2, R5 ;  /* 0x0000000209027224 */ /* 0x000fc600078e0205 */
[----:B------:R-:W-:-:S05]  /*12b0*/  @!P1 SEL R3, R7, R8, !P0 ;  /* 0x0000000807039207 */ /* 0x000fca0004000000 */
[--C-:B------:R-:W-:Y:S02]  /*12c0*/  @!P1 IMAD.IADD R6, R6, 0x1, -R3.reuse ;  /* 0x0000000106069824 */ /* 0x100fe400078e0a03 */
[----:B------:R-:W-:Y:S01]  /*12d0*/  @!P1 IMAD R3, R2, R11, R3 ;  /* 0x0000000b02039224 */ /* 0x000fe200078e0203 */
[----:B------:R-:W-:Y:S01]  /*12e0*/  IADD3 R2, PT, PT, -R7, RZ, RZ ;  /* 0x000000ff07027210 */ /* 0x000fe20007ffe1ff */
[----:B------:R-:W-:Y:S02]  /*12f0*/  @!P1 IMAD R5, R6, R9, R7 ;  /* 0x0000000906059224 */ /* 0x000fe400078e0207 */
[----:B------:R-:W-:Y:S02]  /*1300*/  @!P1 IMAD.MOV.U32 R7, RZ, RZ, R3 ;  /* 0x000000ffff079224 */ /* 0x000fe400078e0003 */
[----:B------:R-:W-:Y:S02]  /*1310*/  IMAD R2, R10, R2, R21 ;  /* 0x000000020a027224 */ /* 0x000fe400078e0215 */
[----:B------:R-:W-:-:S02]  /*1320*/  IMAD R20, R5, R4, R13 ;  /* 0x0000000405147224 */ /* 0x000fc400078e020d */
[----:B------:R-:W-:Y:S02]  /*1330*/  IMAD R21, R7, R10, R2 ;  /* 0x0000000a07157224 */ /* 0x000fe400078e0202 */
.L_x_16:
[----:B------:R-:W1:Y:S01]  /*1340*/  LDCU UR4, c[0x0][0xb30] ;  /* 0x00016600ff0477ac */ /* 0x000e620008000800 */
[----:B------:R-:W2:Y:S08]  /*1350*/  S2UR UR37, SR_CgaCtaId ;  /* 0x00000000002579c3 */ /* 0x000eb00000008800 */
[----:B------:R-:W3:Y:S01]  /*1360*/  LDC R72, c[0x0][0xb24] ;  /* 0x0002c900ff487b82 */ /* 0x000ee20000000800 */
[----:B-1----:R-:W-:-:S09]  /*1370*/  UISETP.NE.AND UP1, UPT, UR4, 0x1, UPT ;  /* 0x000000010400788c */ /* 0x002fd2000bf25270 */
[----:B--2---:R-:W-:Y:S05]  /*1380*/  BRA.U UP1, `(.L_x_17) ;  /* 0x0000000101407547 */ /* 0x004fea000b800000 */
[----:B------:R-:W1:Y:S08]  /*1390*/  LDC.64 R4, c[0x0][0xb10] ;  /* 0x0002c400ff047b82 */ /* 0x000e700000000a00 */
[----:B------:R-:W2:Y:S08]  /*13a0*/  LDC.64 R2, c[0x0][0xb18] ;  /* 0x0002c600ff027b82 */ /* 0x000eb00000000a00 */
[----:B------:R-:W4:Y:S08]  /*13b0*/  LDC R6, c[0x0][0xb20] ;  /* 0x0002c800ff067b82 */ /* 0x000f300000000800 */
[----:B------:R-:W3:Y:S01]  /*13c0*/  LDC R8, c[0x0][0xb0c] ;  /* 0x0002c300ff087b82 */ /* 0x000ee20000000800 */
[----:B-1----:R-:W-:-:S05]  /*13d0*/  IMAD.HI.U32 R4, R21, R4, RZ ;  /* 0x0000000415047227 */ /* 0x002fca00078e00ff */
[----:B------:R-:W-:Y:S01]  /*13e0*/  SHF.R.U32.HI R4, RZ, R5, R4 ;  /* 0x00000005ff047219 */ /* 0x000fe20000011604 */
[----:B--2---:R-:W-:Y:S01]  /*13f0*/  IMAD.HI.U32 R3, R20, R3, RZ ;  /* 0x0000000314037227 */ /* 0x004fe200078e00ff */
[----:B------:R-:W-:-:S04]  /*1400*/  ISETP.NE.AND P0, PT, R2, 0x1, PT ;  /* 0x000000010200780c */ /* 0x000fc80003f05270 */
[----:B----4-:R-:W-:-:S04]  /*1410*/  SHF.R.U32.HI R3, RZ, R6, R3 ;  /* 0x00000006ff037219 */ /* 0x010fc80000011603 */
[----:B------:R-:W-:Y:S02]  /*1420*/  SEL R3, R20, R3, !P0 ;  /* 0x0000000314037207 */ /* 0x000fe40004000000 */
[----:B---3--:R-:W-:-:S04]  /*1430*/  ISETP.NE.AND P1, PT, R8, 0x1, PT ;  /* 0x000000010800780c */ /* 0x008fc80003f25270 */
[----:B------:R-:W-:-:S05]  /*1440*/  SEL R4, R21, R4, !P1 ;  /* 0x0000000415047207 */ /* 0x000fca0004800000 */
[----:B------:R-:W-:Y:S02]  /*1450*/  IMAD.IADD R5, R3, 0x1, -R4 ;  /* 0x0000000103057824 */ /* 0x000fe400078e0a04 */
[----:B------:R-:W-:Y:S02]  /*1460*/  IMAD.IADD R3, R4, 0x1, -R3 ;  /* 0x0000000104037824 */ /* 0x000fe400078e0a03 */
[----:B------:R-:W-:Y:S02]  /*1470*/  IMAD R21, R5, R8, R21 ;  /* 0x0000000805157224 */ /* 0x000fe400078e0215 */
[----:B------:R-:W-:-:S07]  /*1480*/  IMAD R20, R3, R2, R20 ;  /* 0x0000000203147224 */ /* 0x000fce00078e0214 */
.L_x_17:
[----:B------:R-:W-:Y:S01]  /*1490*/  BAR.SYNC.DEFER_BLOCKING 0x0 ;  /* 0x0000000000007b1d */ /* 0x000fe20000010000 */
[----:B------:R-:W-:Y:S01]  /*14a0*/  UISETP.NE.AND UP1, UPT, UR8, 0x2, UPT ;  /* 0x000000020800788c */ /* 0x000fe2000bf25270 */
[----:B------:R-:W-:Y:S02]  /*14b0*/  ISETP.NE.OR P5, PT, R0, 0x2, !P5 ;  /* 0x000000020000780c */ /* 0x000fe40006fa5670 */
[----:B------:R-:W-:-:S06]  /*14c0*/  LOP3.LUT R2, R167, 0x1f, RZ, 0xc0, !PT ;  /* 0x0000001fa7027812 */ /* 0x000fcc00078ec0ff */
[----:B------:R-:W-:Y:S05]  /*14d0*/  BRA.U UP1, `(.L_x_18) ;  /* 0x0000001501f87547 */ /* 0x000fea000b800000 */
[----:B------:R-:W1:Y:S01]  /*14e0*/  LDCU UR13, c[0x0][0x38c] ;  /* 0x00007180ff0d77ac */ /* 0x000e620008000800 */
[----:B------:R-:W2:Y:S01]  /*14f0*/  LDC R9, c[0x0][0x370] ;  /* 0x0000dc00ff097b82 */ /* 0x000ea20000000800 */
[----:B------:R-:W-:Y:S01]  /*1500*/  PLOP3.LUT P1, PT, PT, PT, UP2, 0x80, 0x8 ;  /* 0x000000000008781c */ /* 0x000fe20003f2f028 */
[----:B------:R-:W-:Y:S01]  /*1510*/  HFMA2 R12, -RZ, RZ, 0, 0 ;  /* 0x00000000ff0c7431 */ /* 0x000fe200000001ff */
[----:B------:R-:W-:Y:S01]  /*1520*/  ISETP.EQ.OR P4, PT, R2, RZ, P5 ;  /* 0x000000ff0200720c */ /* 0x000fe20002f82670 */
[----:B------:R-:W-:Y:S01]  /*1530*/  IMAD.MOV.U32 R15, RZ, RZ, 0x1 ;  /* 0x00000001ff0f7424 */ /* 0x000fe200078e00ff */
[----:B------:R-:W-:Y:S01]  /*1540*/  PLOP3.LUT P1, PT, P1, PT, PT, 0x8, 0x80 ;  /* 0x000000000080781c */ /* 0x000fe20000f2e170 */
[----:B------:R-:W-:Y:S01]  /*1550*/  IMAD.MOV.U32 R14, RZ, RZ, RZ ;  /* 0x000000ffff0e7224 */ /* 0x000fe200078e00ff */
[----:B------:R-:W-:Y:S01]  /*1560*/  MOV R8, 0x1 ;  /* 0x0000000100087802 */ /* 0x000fe20000000f00 */
[----:B------:R-:W4:Y:S01]  /*1570*/  LDC R0, c[0x0][0x374] ;  /* 0x0000dd00ff007b82 */ /* 0x000f220000000800 */
[----:B------:R-:W-:Y:S01]  /*1580*/  IMAD.MOV.U32 R10, RZ, RZ, RZ ;  /* 0x000000ffff0a7224 */ /* 0x000fe200078e00ff */
[----:B------:R-:W2:Y:S01]  /*1590*/  LDCU.64 UR22, c[0x0][0x348] ;  /* 0x00006900ff1677ac */ /* 0x000ea20008000a00 */
[----:B------:R-:W-:Y:S01]  /*15a0*/  UMOV UR6, URZ ;  /* 0x000000ff00067c82 */ /* 0x000fe20008000000 */
[----:B-1----:R-:W-:-:S04]  /*15b0*/  UIADD3 UR5, UPT, UPT, UR13, 0x1f, URZ ;  /* 0x0000001f0d057890 */ /* 0x002fc8000fffe0ff */
[----:B------:R-:W-:-:S04]  /*15c0*/  USHF.R.S32.HI UR4, URZ, 0x1f, UR5 ;  /* 0x0000001fff047899 */ /* 0x000fc80008011405 */
[----:B------:R-:W-:-:S04]  /*15d0*/  ULEA.HI UR4, UR4, UR5, URZ, 0x5 ;  /* 0x0000000504047291 */ /* 0x000fc8000f8f28ff */
[----:B------:R-:W-:Y:S02]  /*15e0*/  USHF.R.S32.HI UR15, URZ, 0x5, UR4 ;  /* 0x00000005ff0f7899 */ /* 0x000fe40008011404 */
[----:B------:R-:W-:Y:S02]  /*15f0*/  UIADD3 UR4, UPT, UPT, UR13, -0x1, URZ ;  /* 0xffffffff0d047890 */ /* 0x000fe4000fffe0ff */
[----:B------:R-:W-:Y:S02]  /*1600*/  UISETP.LT.U32.AND UP0, UPT, UR15, 0xe, UPT ;  /* 0x0000000e0f00788c */ /* 0x000fe4000bf01070 */
[----:B------:R-:W-:Y:S02]  /*1610*/  UISETP.GE.U32.AND UP1, UPT, UR4, -0x3f, UPT ;  /* 0xffffffc10400788c */ /* 0x000fe4000bf26070 */
[----:B------:R-:W-:Y:S02]  /*1620*/  USEL UR14, UR15, 0xe, UP0 ;  /* 0x0000000e0f0e7887 */ /* 0x000fe40008000000 */
[----:B------:R-:W-:-:S02]  /*1630*/  UIADD3 UR13, UPT, UPT, UR13, 0x3e, URZ ;  /* 0x0000003e0d0d7890 */ /* 0x000fc4000fffe0ff */
[----:B------:R-:W-:Y:S02]  /*1640*/  UIADD3 UR5, UPT, UPT, UR14, -0x1, URZ ;  /* 0xffffffff0e057890 */ /* 0x000fe4000fffe0ff */
[----:B------:R-:W-:-:S03]  /*1650*/  UIADD3 UR7, UPT, UPT, UR15, -UR14, URZ ;  /* 0x8000000e0f077290 */ /* 0x000fc6000fffe0ff */
[----:B------:R-:W-:-:S04]  /*1660*/  @UP1 UIADD3 UR5, UPT, UPT, UR14, URZ, URZ ;  /* 0x000000ff0e051290 */ /* 0x000fc8000fffe0ff */
[----:B--2---:R-:W-:-:S12]  /*1670*/  UIADD3 UR5, UPT, UPT, UR5, 0x1, URZ ;  /* 0x0000000105057890 */ /* 0x004fd8000fffe0ff */
.L_x_36:
[----:B------:R-:W-:Y:S01]  /*1680*/  UISETP.NE.AND UP0, UPT, UR37, URZ, UPT ;  /* 0x000000ff2500728c */ /* 0x000fe2000bf05270 */
[----:B------:R-:W1:Y:S08]  /*1690*/  S2UR UR37, SR_CgaCtaId ;  /* 0x00000000002579c3 */ /* 0x000e700000008800 */
[----:B------:R-:W-:Y:S05]  /*16a0*/  BRA.U UP0, `(.L_x_19) ;  /* 0x0000000100347547 */ /* 0x000fea000b800000 */
[----:B------:R-:W2:Y:S01]  /*16b0*/  S2R R2, SR_CgaCtaId ;  /* 0x0000000000027919 */ /* 0x000ea20000008800 */
[----:B------:R-:W-:-:S04]  /*16c0*/  MOV R3, 0x400 ;  /* 0x0000040000037802 */ /* 0x000fc80000000f00 */
[----:B--2---:R-:W-:Y:S02]  /*16d0*/  LEA R3, R2, R3, 0x18 ;  /* 0x0000000302037211 */ /* 0x004fe400078ec0ff */
[----:B------:R-:W-:-:S03]  /*16e0*/  SHF.L.U32 R2, R8, 0x1f, RZ ;  /* 0x0000001f08027819 */ /* 0x000fc600000006ff */
[----:B------:R-:W-:-:S04]  /*16f0*/  IMAD R3, R10, 0x8, R3 ;  /* 0x000000080a037824 */ /* 0x000fc800078e0203 */
[----:B------:R-:W2:Y:S02]  /*1700*/  SYNCS.PHASECHK.TRANS64.TRYWAIT P0, [R3+URZ+0x180], R2 ;  /* 0x00018002030075a7 */ /* 0x000ea400080011ff */
[----:B--2---:R-:W-:Y:S05]  /*1710*/  @!P0 BRA `(.L_x_20) ;  /* 0x000000a000048947 */ /* 0x004fea0003800000 */
.L_x_134:
[----:B------:R-:W-:Y:S01]  /*1720*/  VIADD R10, R10, 0x1 ;  /* 0x000000010a0a7836 */ /* 0x000fe20000000000 */
[----:B------:R2:W-:Y:S04]  /*1730*/  SYNCS.ARRIVE.TRANS64.A1T0 RZ, [R3+URZ+0x170], RZ ;  /* 0x000170ff03ff79a7 */ /* 0x0005e800081000ff */
[----:B------:R-:W-:-:S04]  /*1740*/  ISETP.NE.AND P0, PT, R10, 0x2, PT ;  /* 0x000000020a00780c */ /* 0x000fc80003f05270 */
[----:B------:R-:W-:Y:S02]  /*1750*/  SEL R10, R10, RZ, P0 ;  /* 0x000000ff0a0a7207 */ /* 0x000fe40000000000 */
[----:B--2---:R-:W-:-:S04]  /*1760*/  SEL R3, RZ, 0x1, P0 ;  /* 0x00000001ff037807 */ /* 0x004fc80000000000 */
[----:B------:R-:W-:-:S07]  /*1770*/  LOP3.LUT R8, R8, R3, RZ, 0x3c, !PT ;  /* 0x0000000308087212 */ /* 0x000fce00078e3cff */
.L_x_19:
[----:B------:R-:W-:Y:S01]  /*1780*/  UMOV UR4, 0x400 ;  /* 0x0000040000047882 */ /* 0x000fe20000000000 */
[----:B------:R-:W-:Y:S01]  /*1790*/  SHF.L.U32 R2, R15, 0x1f, RZ ;  /* 0x0000001f0f027819 */ /* 0x000fe200000006ff */
[----:B-1----:R-:W-:Y:S01]  /*17a0*/  ULEA UR4, UR37, UR4, 0x18 ;  /* 0x0000000425047291 */ /* 0x002fe2000f8ec0ff */
[----:B------:R-:W-:Y:S01]  /*17b0*/  R2UR UR35, R21 ;  /* 0x00000000152372ca */ /* 0x000fe200000e0000 */
[----:B------:R-:W-:Y:S01]  /*17c0*/  UISETP.GE.U32.AND UP0, UPT, UR13, 0x3f, UPT ;  /* 0x0000003f0d00788c */ /* 0x000fe2000bf06070 */
[----:B------:R-:W-:Y:S01]  /*17d0*/  R2UR UR18, R20 ;  /* 0x00000000141272ca */ /* 0x000fe200000e0000 */
[----:B------:R-:W-:Y:S01]  /*17e0*/  ULEA UR8, UR6, UR4, 0x3 ;  /* 0x0000000406087291 */ /* 0x000fe2000f8e18ff */
[----:B------:R-:W-:-:S08]  /*17f0*/  UMOV UR21, URZ ;  /* 0x000000ff00157c82 */ /* 0x000fd00008000000 */
[----:B------:R1:W2:Y:S01]  /*1800*/  SYNCS.PHASECHK.TRANS64.TRYWAIT P0, [UR8+0x70], R2 ;  /* 0x00007002ff0075a7 */ /* 0x0002a20008001108 */
[----:B------:R-:W-:Y:S02]  /*1810*/  USHF.L.U32 UR35, UR35, 0x7, URZ ;  /* 0x0000000723237899 */ /* 0x000fe400080006ff */
[----:B------:R-:W-:Y:S01]  /*1820*/  USHF.L.U32 UR18, UR18, 0x8, URZ ;  /* 0x0000000812127899 */ /* 0x000fe200080006ff */
[----:B------:R-:W-:Y:S11]  /*1830*/  BRA.U !UP0, `(.L_x_21) ;  /* 0x0000000108c07547 */ /* 0x000ff6000b800000 */
[----:B------:R-:W-:Y:S01]  /*1840*/  UIADD3 UR10, UPT, UPT, UR18, 0x80, URZ ;  /* 0x00000080120a7890 */ /* 0x000fe2000fffe0ff */
[----:B------:R-:W-:Y:S01]  /*1850*/  UMOV UR24, URZ ;  /* 0x000000ff00187c82 */ /* 0x000fe20008000000 */
[----:B------:R-:W-:-:S10]  /*1860*/  UMOV UR25, UR6 ;  /* 0x0000000600197c82 */ /* 0x000fd40008000000 */
.L_x_26:
[----:B-1----:R-:W-:Y:S01]  /*1870*/  ULEA UR33, UR25, UR4, 0x3 ;  /* 0x0000000419217291 */ /* 0x002fe2000f8e18ff */
[----:B--2---:R-:W-:Y:S01]  /*1880*/  @!P5 MOV R3, 0x3000 ;  /* 0x000030000003d802 */ /* 0x004fe20000000f00 */
[----:B--2---:R-:W-:Y:S10]  /*1890*/  @P0 BRA `(.L_x_22) ;  /* 0x00000000000c0947 */ /* 0x004ff40003800000 */
[----:B------:R-:W-:-:S04]  /*18a0*/  SHF.L.U32 R5, R15, 0x1f, RZ ;  /* 0x0000001f0f057819 */ /* 0x000fc800000006ff */
[----:B------:R-:W2:Y:S02]  /*18b0*/  SYNCS.PHASECHK.TRANS64.TRYWAIT P0, [UR33+0x70], R5 ;  /* 0x00007005ff0075a7 */ /* 0x000ea40008001121 */
[----:B--2---:R-:W-:Y:S05]  /*18c0*/  @!P0 BRA `(.L_x_23) ;  /* 0x0000009c00ac8947 */ /* 0x004fea0003800000 */
.L_x_22:
[----:B------:R2:W-:Y:S01]  /*18d0*/  @!P5 SYNCS.ARRIVE.TRANS64 RZ, [UR33], R3 ;  /* 0x00000003ffffd9a7 */ /* 0x0005e20008000021 */
[----:B------:R-:W-:Y:S04]  /*18e0*/  BSSY.RECONVERGENT B0, `(.L_x_24) ;  /* 0x0000003000007945 */ /* 0x000fe80003800200 */
[----:B------:R-:W-:Y:S05]  /*18f0*/  @P4 BRA `(.L_x_25) ;  /* 0x0000000000044947 */ /* 0x000fea0003800000 */
[----:B------:R-:W-:Y:S05]  /*1900*/  BPT.TRAP 0x1 ;  /* 0x000000040000795c */ /* 0x000fea0000300000 */
.L_x_25:
[----:B------:R-:W-:Y:S05]  /*1910*/  BSYNC.RECONVERGENT B0 ;  /* 0x0000000000007941 */ /* 0x000fea0003800200 */
.L_x_24:
[----:B------:R-:W-:Y:S02]  /*1920*/  UIADD3 UR6, UPT, UPT, UR25, 0x1, URZ ;  /* 0x0000000119067890 */ /* 0x000fe4000fffe0ff */
[----:B------:R-:W-:Y:S02]  /*1930*/  ULEA UR32, UR25, UR4, 0xc ;  /* 0x0000000419207291 */ /* 0x000fe4000f8e60ff */
[----:B------:R-:W-:Y:S02]  /*1940*/  UISETP.NE.AND UP0, UPT, UR6, 0xe, UPT ;  /* 0x0000000e0600788c */ /* 0x000fe4000bf05270 */
[----:B------:R-:W-:Y:S02]  /*1950*/  UIADD3 UR30, UP1, UPT, UR22, 0x80, URZ ;  /* 0x00000080161e7890 */ /* 0x000fe4000ff3e0ff */
[----:B------:R-:W-:Y:S02]  /*1960*/  USEL UR9, URZ, 0x1, UP0 ;  /* 0x00000001ff097887 */ /* 0x000fe40008000000 */
[----:B------:R-:W-:-:S02]  /*1970*/  USEL UR6, UR6, URZ, UP0 ;  /* 0x000000ff06067287 */ /* 0x000fc40008000000 */
[----:B------:R-:W-:Y:S02]  /*1980*/  UIADD3 UR28, UP0, UPT, UR22, 0x180, URZ ;  /* 0x00000180161c7890 */ /* 0x000fe4000ff1e0ff */
[----:B------:R-:W-:Y:S01]  /*1990*/  ULEA UR8, UR6, UR4, 0x3 ;  /* 0x0000000406087291 */ /* 0x000fe2000f8e18ff */
[----:B------:R-:W-:Y:S01]  /*19a0*/  LOP3.LUT R15, R15, UR9, RZ, 0x3c, !PT ;  /* 0x000000090f0f7c12 */ /* 0x000fe2000f8e3cff */
[----:B------:R-:W-:Y:S02]  /*19b0*/  USHF.L.U32 UR34, UR24, 0x5, URZ ;  /* 0x0000000518227899 */ /* 0x000fe400080006ff */
[----:B------:R-:W-:Y:S01]  /*19c0*/  UIADD3.X UR31, UPT, UPT, URZ, UR23, URZ, UP1, !UPT ;  /* 0x00000017ff1f7290 */ /* 0x000fe20008ffe4ff */
[----:B-1----:R-:W-:Y:S01]  /*19d0*/  SHF.L.U32 R2, R15, 0x1f, RZ ;  /* 0x0000001f0f027819 */ /* 0x002fe200000006ff */
[----:B------:R-:W-:Y:S02]  /*19e0*/  UIADD3 UR32, UPT, UPT, UR32, 0xc400, URZ ;  /* 0x0000c40020207890 */ /* 0x000fe4000fffe0ff */
[----:B------:R-:W-:Y:S01]  /*19f0*/  UIADD3.X UR29, UPT, UPT, URZ, UR23, URZ, UP0, !UPT ;  /* 0x00000017ff1d7290 */ /* 0x000fe200087fe4ff */
[----:B------:R1:W1:Y:S01]  /*1a00*/  SYNCS.PHASECHK.TRANS64.TRYWAIT P0, [UR8+0x70], R2 ;  /* 0x00007002ff0075a7 */ /* 0x0002620008001108 */
[----:B------:R-:W-:Y:S01]  /*1a10*/  ULEA UR8, UR25, UR4, 0xd ;  /* 0x0000000419087291 */ /* 0x000fe2000f8e68ff */
[----:B------:R-:W-:Y:S01]  /*1a20*/  UMOV UR26, 0x0 ;  /* 0x00000000001a7882 */ /* 0x000fe20000000000 */
[----:B------:R-:W-:-:S02]  /*1a30*/  UMOV UR27, 0x10000000 ;  /* 0x10000000001b7882 */ /* 0x000fc40000000000 */
[----:B------:R-:W-:Y:S01]  /*1a40*/  UIADD3 UR16, UPT, UPT, UR8, 0x1a400, URZ ;  /* 0x0001a40008107890 */ /* 0x000fe2000fffe0ff */
[----:B------:R1:W-:Y:S01]  /*1a50*/  UTMALDG.3D [UR32], [UR30], desc[UR26] ;  /* 0x00001a201e0075b4 */ /* 0x0003e20008011000 */
[----:B------:R-:W-:Y:S01]  /*1a60*/  UIADD3 UR8, UPT, UPT, UR8, 0x1b400, URZ ;  /* 0x0001b40008087890 */ /* 0x000fe2000fffe0ff */
[----:B------:R-:W-:Y:S01]  /*1a70*/  UMOV UR17, UR33 ;  /* 0x0000002100117c82 */ /* 0x000fe20008000000 */
[----:B------:R-:W-:Y:S01]  /*1a80*/  UMOV UR20, UR36 ;  /* 0x0000002400147c82 */ /* 0x000fe20008000000 */
[----:B------:R-:W-:Y:S01]  /*1a90*/  UMOV UR19, UR34 ;  /* 0x0000002200137c82 */ /* 0x000fe20008000000 */
[----:B------:R-:W-:Y:S01]  /*1aa0*/  UMOV UR12, UR36 ;  /* 0x00000024000c7c82 */ /* 0x000fe20008000000 */
[----:B------:R-:W-:Y:S01]  /*1ab0*/  UMOV UR9, UR33 ;  /* 0x0000002100097c82 */ /* 0x000fe20008000000 */
[----:B------:R-:W-:Y:S01]  /*1ac0*/  UMOV UR11, UR34 ;  /* 0x00000022000b7c82 */ /* 0x000fe20008000000 */
[----:B------:R1:W-:Y:S01]  /*1ad0*/  UTMALDG.3D [UR16], [UR28], desc[UR26] ;  /* 0x00001a101c0075b4 */ /* 0x0003e20008011000 */
[----:B------:R-:W-:Y:S01]  /*1ae0*/  UIADD3 UR24, UPT, UPT, UR24, 0x1, URZ ;  /* 0x0000000118187890 */ /* 0x000fe2000fffe0ff */
[----:B------:R-:W-:Y:S01]  /*1af0*/  UMOV UR21, UR5 ;  /* 0x0000000500157c82 */ /* 0x000fe20008000000 */
[----:B------:R-:W-:-:S02]  /*1b00*/  UMOV UR25, UR6 ;  /* 0x0000000600197c82 */ /* 0x000fc40008000000 */
[----:B------:R-:W-:Y:S01]  /*1b10*/  UISETP.NE.AND UP0, UPT, UR24, UR5, UPT ;  /* 0x000000051800728c */ /* 0x000fe2000bf05270 */
[----:B------:R1:W-:Y:S08]  /*1b20*/  UTMALDG.3D [UR8], [UR28], desc[UR26] ;  /* 0x00001a081c0075b4 */ /* 0x0003f00008011000 */
[----:B------:R-:W-:Y:S05]  /*1b30*/  BRA.U UP0, `(.L_x_26) ;  /* 0xfffffffd004c7547 */ /* 0x000fea000b83ffff */
.L_x_21:
[----:B-1----:R-:W-:Y:S01]  /*1b40*/  ULEA UR8, UR6, UR4, 0x3 ;  /* 0x0000000406087291 */ /* 0x002fe2000f8e18ff */
[----:B------:R-:W-:Y:S01]  /*1b50*/  SHF.L.U32 R2, R15, 0x1f, RZ ;  /* 0x0000001f0f027819 */ /* 0x000fe200000006ff */
[----:B------:R-:W-:Y:S01]  /*1b60*/  @!P1 SYNCS.ARRIVE.TRANS64.A1T0 RZ, [UR4+0x128], RZ ;  /* 0x000128ffffff99a7 */ /* 0x000fe20008100004 */
[----:B------:R-:W-:-:S06]  /*1b70*/  UISETP.GT.AND UP0, UPT, UR15, UR14, UPT ;  /* 0x0000000e0f00728c */ /* 0x000fcc000bf04270 */
[----:B--2---:R1:W2:Y:S03]  /*1b80*/  SYNCS.PHASECHK.TRANS64.TRYWAIT P0, [UR8+0x70], R2 ;  /* 0x00007002ff0075a7 */ /* 0x0042a60008001108 */
[----:B------:R-:W-:Y:S05]  /*1b90*/  BRA.U !UP0, `(.L_x_27) ;  /* 0x0000000108c47547 */ /* 0x000fea000b800000 */
[----:B------:R-:W-:Y:S02]  /*1ba0*/  UIADD3 UR29, UPT, UPT, UR7, UR21, URZ ;  /* 0x00000015071d7290 */ /* 0x000fe4000fffe0ff */
[----:B------:R-:W-:Y:S01]  /*1bb0*/  UIADD3 UR10, UPT, UPT, UR18, 0x80, URZ ;  /* 0x00000080120a7890 */ /* 0x000fe2000fffe0ff */
[----:B------:R-:W-:-:S11]  /*1bc0*/  UMOV UR34, UR6 ;  /* 0x0000000600227c82 */ /* 0x000fd60008000000 */
.L_x_32:
[----:B-1----:R-:W-:Y:S01]  /*1bd0*/  ULEA UR25, UR34, UR4, 0x3 ;  /* 0x0000000422197291 */ /* 0x002fe2000f8e18ff */
[----:B--2---:R-:W-:Y:S01]  /*1be0*/  @!P5 MOV R3, 0x3000 ;  /* 0x000030000003d802 */ /* 0x004fe20000000f00 */
[----:B--2---:R-:W-:Y:S10]  /*1bf0*/  @P0 BRA `(.L_x_28) ;  /* 0x00000000000c0947 */ /* 0x004ff40003800000 */
[----:B------:R-:W-:-:S04]  /*1c00*/  SHF.L.U32 R5, R15, 0x1f, RZ ;  /* 0x0000001f0f057819 */ /* 0x000fc800000006ff */
[----:B------:R-:W2:Y:S02]  /*1c10*/  SYNCS.PHASECHK.TRANS64.TRYWAIT P0, [UR25+0x70], R5 ;  /* 0x00007005ff0075a7 */ /* 0x000ea40008001119 */
[----:B--2---:R-:W-:Y:S05]  /*1c20*/  @!P0 BRA `(.L_x_29) ;  /* 0x0000009800ec8947 */ /* 0x004fea0003800000 */
.L_x_28:
[----:B------:R2:W-:Y:S01]  /*1c30*/  @!P5 SYNCS.ARRIVE.TRANS64 RZ, [UR25], R3 ;  /* 0x00000003ffffd9a7 */ /* 0x0005e20008000019 */
[----:B------:R-:W-:Y:S04]  /*1c40*/  BSSY.RECONVERGENT B0, `(.L_x_30) ;  /* 0x0000003000007945 */ /* 0x000fe80003800200 */
[----:B------:R-:W-:Y:S05]  /*1c50*/  @P4 BRA `(.L_x_31) ;  /* 0x0000000000044947 */ /* 0x000fea0003800000 */
[----:B------:R-:W-:Y:S05]  /*1c60*/  BPT.TRAP 0x1 ;  /* 0x000000040000795c */ /* 0x000fea0000300000 */
.L_x_31:
[----:B------:R-:W-:Y:S05]  /*1c70*/  BSYNC.RECONVERGENT B0 ;  /* 0x0000000000007941 */ /* 0x000fea0003800200 */
.L_x_30:
        /* <DEDUP_REMOVED lines=10> */
[----:B------:R-:W-:Y:S01]  /*1d20*/  UIADD3 UR24, UPT, UPT, UR24, 0xc400, URZ ;  /* 0x0000c40018187890 */ /* 0x000fe2000fffe0ff */
[----:B-1----:R-:W-:Y:S01]  /*1d30*/  SHF.L.U32 R2, R15, 0x1f, RZ ;  /* 0x0000001f0f027819 */ /* 0x002fe200000006ff */
[----:B------:R-:W-:Y:S02]  /*1d40*/  UIADD3.X UR39, UPT, UPT, URZ, UR23, URZ, UP1, !UPT ;  /* 0x00000017ff277290 */ /* 0x000fe40008ffe4ff */
[----:B------:R-:W-:Y:S01]  /*1d50*/  UIADD3.X UR33, UPT, UPT, URZ, UR23, URZ, UP0, !UPT ;  /* 0x00000017ff217290 */ /* 0x000fe200087fe4ff */
[----:B------:R1:W1:Y:S01]  /*1d60*/  SYNCS.PHASECHK.TRANS64.TRYWAIT P0, [UR8+0x70], R2 ;  /* 0x00007002ff0075a7 */ /* 0x0002620008001108 */
[----:B------:R-:W-:Y:S01]  /*1d70*/  ULEA UR8, UR34, UR4, 0xd ;  /* 0x0000000422087291 */ /* 0x000fe2000f8e68ff */
[----:B------:R-:W-:Y:S01]  /*1d80*/  UMOV UR30, 0x0 ;  /* 0x00000000001e7882 */ /* 0x000fe20000000000 */
[----:B------:R-:W-:-:S02]  /*1d90*/  UMOV UR31, 0x10000000 ;  /* 0x10000000001f7882 */ /* 0x000fc40000000000 */
[----:B------:R-:W-:Y:S02]  /*1da0*/  UIADD3 UR16, UPT, UPT, UR8, 0x1a400, URZ ;  /* 0x0001a40008107890 */ /* 0x000fe4000fffe0ff */
[----:B------:R-:W-:Y:S01]  /*1db0*/  UIADD3 UR8, UPT, UPT, UR8, 0x1b400, URZ ;  /* 0x0001b40008087890 */ /* 0x000fe2000fffe0ff */
[----:B------:R-:W-:Y:S01]  /*1dc0*/  UMOV UR27, UR35 ;  /* 0x00000023001b7c82 */ /* 0x000fe20008000000 */
[----:B------:R-:W-:Y:S01]  /*1dd0*/  UMOV UR28, UR36 ;  /* 0x00000024001c7c82 */ /* 0x000fe20008000000 */
[----:B------:R-:W-:Y:S01]  /*1de0*/  UMOV UR17, UR25 ;  /* 0x0000001900117c82 */ /* 0x000fe20008000000 */
[----:B------:R-:W-:Y:S01]  /*1df0*/  UMOV UR20, UR36 ;  /* 0x0000002400147c82 */ /* 0x000fe20008000000 */
[----:B------:R-:W-:Y:S01]  /*1e00*/  UMOV UR19, UR26 ;  /* 0x0000001a00137c82 */ /* 0x000fe20008000000 */
[----:B------:R-:W-:Y:S01]  /*1e10*/  UMOV UR12, UR36 ;  /* 0x00000024000c7c82 */ /* 0x000fe20008000000 */
[----:B------:R-:W-:Y:S01]  /*1e20*/  UMOV UR9, UR25 ;  /* 0x0000001900097c82 */ /* 0x000fe20008000000 */
[----:B------:R1:W-:Y:S01]  /*1e30*/  UTMALDG.3D [UR24], [UR38], desc[UR30] ;  /* 0x00001e18260075b4 */ /* 0x0003e20008011000 */
[----:B------:R-:W-:Y:S01]  /*1e40*/  UMOV UR11, UR26 ;  /* 0x0000001a000b7c82 */ /* 0x000fe20008000000 */
[----:B------:R-:W-:Y:S01]  /*1e50*/  UIADD3 UR21, UPT, UPT, UR21, 0x1, URZ ;  /* 0x0000000115157890 */ /* 0x000fe2000fffe0ff */
[----:B------:R-:W-:-:S03]  /*1e60*/  UMOV UR34, UR6 ;  /* 0x0000000600227c82 */ /* 0x000fc60008000000 */
[----:B------:R-:W-:Y:S01]  /*1e70*/  UISETP.NE.AND UP0, UPT, UR21, UR29, UPT ;  /* 0x0000001d1500728c */ /* 0x000fe2000bf05270 */
[----:B------:R1:W-:Y:S01]  /*1e80*/  UTMALDG.3D [UR16], [UR32], desc[UR30] ;  /* 0x00001e10200075b4 */ /* 0x0003e20008011000 */
[----:B------:R1:W-:Y:S07]  /*1e90*/  UTMALDG.3D [UR8], [UR32], desc[UR30] ;  /* 0x00001e08200075b4 */ /* 0x0003ee0008011000 */
[----:B------:R-:W-:Y:S05]  /*1ea0*/  BRA.U UP0, `(.L_x_32) ;  /* 0xfffffffd00487547 */ /* 0x000fea000b83ffff */
.L_x_27:
[----:B-1----:R-:W-:Y:S01]  /*1eb0*/  LEA R2, R14, UR4, 0x3 ;  /* 0x000000040e027c11 */ /* 0x002fe2000f8e18ff */
[----:B------:R-:W-:Y:S01]  /*1ec0*/  NOP ;  /* 0x0000000000007918 */ /* 0x000fe20000000000 */
[----:B--2---:R-:W-:Y:S02]  /*1ed0*/  SHF.L.U32 R3, R12, 0x1f, RZ ;  /* 0x0000001f0c037819 */ /* 0x004fe400000006ff */
[----:B------:R-:W-:Y:S02]  /*1ee0*/  LEA R4, R14, UR4, 0x4 ;  /* 0x000000040e047c11 */ /* 0x000fe4000f8e20ff */
[----:B------:R-:W1:Y:S02]  /*1ef0*/  SYNCS.PHASECHK.TRANS64.TRYWAIT P0, [R2+URZ+0x130], R3 ;  /* 0x00013003020075a7 */ /* 0x000e6400080011ff */
[----:B-1----:R-:W-:Y:S05]  /*1f00*/  @!P0 BRA `(.L_x_33) ;  /* 0x00000098004c8947 */ /* 0x002fea0003800000 */
.L_x_137:
[----:B------:R-:W2:Y:S01]  /*1f10*/  LDS.128 R4, [R4+0x1a0] ;  /* 0x0001a00004047984 */ /* 0x000ea20000000c00 */
[----:B---3--:R-:W-:Y:S01]  /*1f20*/  ISETP.GE.AND P0, PT, R72, 0x1, PT ;  /* 0x000000014800780c */ /* 0x008fe20003f06270 */
[----:B-1----:R-:W-:Y:S01]  /*1f30*/  VIADD R2, R2, 0x140 ;  /* 0x0000014002027836 */ /* 0x002fe20000000000 */
[----:B------:R-:W-:Y:S01]  /*1f40*/  @!PT LDS RZ, [RZ] ;  /* 0x00000000fffff984 */ /* 0x000fe20000000800 */
[----:B------:R-:W-:Y:S01]  /*1f50*/  @!PT LDS RZ, [RZ] ;  /* 0x00000000fffff984 */ /* 0x000fe20000000800 */
[----:B------:R-:W-:Y:S01]  /*1f60*/  @!PT LDS RZ, [RZ] ;  /* 0x00000000fffff984 */ /* 0x000fe20000000800 */
[----:B------:R-:W-:Y:S01]  /*1f70*/  @!PT LDS RZ, [RZ] ;  /* 0x00000000fffff984 */ /* 0x000fe20000000800 */
[----:B------:R1:W-:Y:S06]  /*1f80*/  MEMBAR.ALL.CTA ;  /* 0x0000000000007992 */ /* 0x0003ec0000008000 */
[----:B-1----:R-:W1:Y:S01]  /*1f90*/  FENCE.VIEW.ASYNC.S ;  /* 0x00000000000073c6 */ /* 0x002e620000000000 */
[----:B------:R-:W-:-:S04]  /*1fa0*/  PRMT R2, RZ, 0x654, R2 ;  /* 0x00000654ff027816 */ /* 0x000fc80000000002 */
[----:B-1----:R1:W-:Y:S01]  /*1fb0*/  SYNCS.ARRIVE.TRANS64.RED.A1T0 RZ, [R2+URZ], RZ ;  /* 0x000000ff02ff79a7 */ /* 0x0023e200081004ff */
[----:B--2---:R-:W-:-:S13]  /*1fc0*/  LOP3.LUT P2, RZ, R6, 0x1, RZ, 0xc0, !PT ;  /* 0x0000000106ff7812 */ /* 0x004fda000784c0ff */
[----:B------:R-:W-:Y:S01]  /*1fd0*/  @P2 SHF.R.U32.HI R3, RZ, 0x10, R5 ;  /* 0x00000010ff032819 */ /* 0x000fe20000011605 */
[----:B------:R-:W-:Y:S01]  /*1fe0*/  VOTEU.ANY UP0, P2 ;  /* 0x0000000000ff7886 */ /* 0x000fe20001000100 */
[----:B------:R-:W-:Y:S02]  /*1ff0*/  @P2 MOV R13, R4 ;  /* 0x00000004000d2202 */ /* 0x000fe40000000f00 */
[----:B------:R-:W-:Y:S02]  /*2000*/  @P2 R2UR.BROADCAST UR8, R3 ;  /* 0x00000000030822ca */ /* 0x000fe400008e0000 */
[----:B------:R-:W-:-:S11]  /*2010*/  @P2 LOP3.LUT R11, R5, 0xffff, RZ, 0xc0, !PT ;  /* 0x0000ffff050b2812 */ /* 0x000fd600078ec0ff */
[----:B------:R-:W-:Y:S01]  /*2020*/  @UP0 UMOV UR36, UR8 ;  /* 0x0000000800240c82 */ /* 0x000fe20008000000 */
[----:B-1----:R-:W-:Y:S05]  /*2030*/  @!P0 BRA `(.L_x_34) ;  /* 0x0000000000b88947 */ /* 0x002fea0003800000 */
[----:B------:R-:W4:Y:S01]  /*2040*/  LDC.64 R4, c[0x0][0xb18] ;  /* 0x0002c600ff047b82 */ /* 0x000f220000000a00 */
[----:B------:R-:W-:-:S07]  /*2050*/  ISETP.NE.AND P3, PT, R72, 0x1, PT ;  /* 0x000000014800780c */ /* 0x000fce0003f65270 */
[----:B------:R-:W1:Y:S08]  /*2060*/  LDC.64 R6, c[0x0][0xb10] ;  /* 0x0002c400ff067b82 */ /* 0x000e700000000a00 */
[----:B------:R-:W2:Y:S08]  /*2070*/  LDC R16, c[0x0][0xb20] ;  /* 0x0002c800ff107b82 */ /* 0x000eb00000000800 */
[----:B------:R-:W3:Y:S01]  /*2080*/  LDC R18, c[0x0][0xb0c] ;  /* 0x0002c300ff127b82 */ /* 0x000ee20000000800 */
[----:B----4-:R-:W-:Y:S01]  /*2090*/  IMAD.HI.U32 R17, R0, R5, RZ ;  /* 0x0000000500117227 */ /* 0x010fe200078e00ff */
[----:B------:R-:W-:-:S03]  /*20a0*/  ISETP.NE.AND P0, PT, R4, 0x1, PT ;  /* 0x000000010400780c */ /* 0x000fc60003f05270 */
[----:B------:R-:W-:-:S03]  /*20b0*/  IMAD.HI.U32 R5, R11, R5, RZ ;  /* 0x000000050b057227 */ /* 0x000fc600078e00ff */
[----:B------:R-:W4:Y:S01]  /*20c0*/  LDC.64 R2, c[0x0][0xb28] ;  /* 0x0002ca00ff027b82 */ /* 0x000f220000000a00 */
[----:B-1----:R-:W-:-:S04]  /*20d0*/  IMAD.HI.U32 R20, R9, R6, RZ ;  /* 0x0000000609147227 */ /* 0x002fc800078e00ff */
[----:B------:R-:W-:Y:S01]  /*20e0*/  IMAD.HI.U32 R22, R13, R6, RZ ;  /* 0x000000060d167227 */ /* 0x000fe200078e00ff */
[----:B------:R-:W-:Y:S02]  /*20f0*/  SHF.R.U32.HI R20, RZ, R7, R20 ;  /* 0x00000007ff147219 */ /* 0x000fe40000011614 */
[-C--:B--2---:R-:W-:Y:S02]  /*2100*/  SHF.R.U32.HI R17, RZ, R16.reuse, R17 ;  /* 0x00000010ff117219 */ /* 0x084fe40000011611 */
[----:B------:R-:W-:Y:S02]  /*2110*/  SHF.R.U32.HI R16, RZ, R16, R5 ;  /* 0x00000010ff107219 */ /* 0x000fe40000011605 */
[----:B------:R-:W-:Y:S02]  /*2120*/  SEL R17, R0, R17, !P0 ;  /* 0x0000001100117207 */ /* 0x000fe40004000000 */
[----:B------:R-:W-:Y:S02]  /*2130*/  SHF.R.U32.HI R22, RZ, R7, R22 ;  /* 0x00000007ff167219 */ /* 0x000fe40000011616 */
[----:B---3--:R-:W-:-:S02]  /*2140*/  ISETP.NE.AND P1, PT, R18, 0x1, PT ;  /* 0x000000011200780c */ /* 0x008fc40003f25270 */
[----:B------:R-:W-:Y:S02]  /*2150*/  SEL R5, R11, R16, !P0 ;  /* 0x000000100b057207 */ /* 0x000fe40004000000 */
[----:B------:R-:W-:Y:S02]  /*2160*/  SEL R19, R9, R20, !P1 ;  /* 0x0000001409137207 */ /* 0x000fe40004800000 */
[----:B------:R-:W-:Y:S01]  /*2170*/  SEL R7, R13, R22, !P1 ;  /* 0x000000160d077207 */ /* 0x000fe20004800000 */
[----:B----4-:R-:W-:-:S04]  /*2180*/  IMAD.HI.U32 R20, R17, R2, RZ ;  /* 0x0000000211147227 */ /* 0x010fc800078e00ff */
[----:B------:R-:W-:Y:S01]  /*2190*/  IMAD.HI.U32 R6, R19, R2, RZ ;  /* 0x0000000213067227 */ /* 0x000fe200078e00ff */
[----:B------:R-:W-:-:S04]  /*21a0*/  @P3 SHF.R.U32.HI R17, RZ, R3, R20 ;  /* 0x00000003ff113219 */ /* 0x000fc80000011614 */
        /* <DEDUP_REMOVED lines=8> */
[----:B------:R-:W-:-:S04]  /*2230*/  @!P0 IMAD.HI.U32 R16, R7, R2, RZ ;  /* 0x0000000207108227 */ /* 0x000fc800078e00ff */
[----:B------:R-:W-:Y:S01]  /*2240*/  IMAD.MOV R2, RZ, RZ, -R6 ;  /* 0x000000ffff027224 */ /* 0x000fe200078e0a06 */
[----:B------:R-:W-:-:S03]  /*2250*/  @!P0 SHF.R.U32.HI R16, RZ, R3, R16 ;  /* 0x00000003ff108219 */ /* 0x000fc60000011610 */
[----:B------:R-:W-:Y:S01]  /*2260*/  IMAD R2, R72, R2, R5 ;  /* 0x0000000248027224 */ /* 0x000fe200078e0205 */
[----:B------:R-:W-:Y:S02]  /*2270*/  @!P0 SEL R3, R7, R16, !P3 ;  /* 0x0000001007038207 */ /* 0x000fe40005800000 */
[----:B------:R-:W-:-:S03]  /*2280*/  IADD3 R16, PT, PT, -R5, RZ, RZ ;  /* 0x000000ff05107210 */ /* 0x000fc60007ffe1ff */
[--C-:B------:R-:W-:Y:S02]  /*2290*/  @!P0 IMAD.IADD R6, R6, 0x1, -R3.reuse ;  /* 0x0000000106068824 */ /* 0x100fe400078e0a03 */
[----:B------:R-:W-:Y:S01]  /*22a0*/  @!P0 IMAD R3, R2, R19, R3 ;  /* 0x0000001302038224 */ /* 0x000fe200078e0203 */
[----:B------:R-:W-:Y:S01]  /*22b0*/  IADD3 R2, PT, PT, -R7, RZ, RZ ;  /* 0x000000ff07027210 */ /* 0x000fe20007ffe1ff */
[----:B------:R-:W-:Y:S02]  /*22c0*/  @!P0 IMAD R5, R72, R6, R7 ;  /* 0x0000000648058224 */ /* 0x000fe400078e0207 */
[----:B------:R-:W-:Y:S02]  /*22d0*/  IMAD R11, R4, R16, R11 ;  /* 0x00000010040b7224 */ /* 0x000fe400078e020b */
[----:B------:R-:W-:Y:S02]  /*22e0*/  @!P0 IMAD.MOV.U32 R7, RZ, RZ, R3 ;  /* 0x000000ffff078224 */ /* 0x000fe400078e0003 */
[----:B------:R-:W-:-:S02]  /*22f0*/  IMAD R2, R18, R2, R13 ;  /* 0x0000000212027224 */ /* 0x000fc400078e020d */
[----:B------:R-:W-:Y:S02]  /*2300*/  IMAD R11, R5, R4, R11 ;  /* 0x00000004050b7224 */ /* 0x000fe400078e020b */
[----:B------:R-:W-:Y:S02]  /*2310*/  IMAD R13, R7, R18, R2 ;  /* 0x00000012070d7224 */ /* 0x000fe400078e0202 */
.L_x_34:
[----:B------:R-:W1:Y:S02]  /*2320*/  LDCU UR8, c[0x0][0xb30] ;  /* 0x00016600ff0877ac */ /* 0x000e640008000800 */
[----:B-1----:R-:W-:-:S09]  /*2330*/  UISETP.NE.AND UP0, UPT, UR8, 0x1, UPT ;  /* 0x000000010800788c */ /* 0x002fd2000bf05270 */
[----:B------:R-:W-:Y:S05]  /*2340*/  BRA.U UP0, `(.L_x_35) ;  /* 0x0000000100407547 */ /* 0x000fea000b800000 */
[----:B------:R-:W1:Y:S08]  /*2350*/  LDC.64 R4, c[0x0][0xb10] ;  /* 0x0002c400ff047b82 */ /* 0x000e700000000a00 */
[----:B------:R-:W2:Y:S08]  /*2360*/  LDC.64 R2, c[0x0][0xb18] ;  /* 0x0002c600ff027b82 */ /* 0x000eb00000000a00 */
[----:B------:R-:W3:Y:S08]  /*2370*/  LDC R6, c[0x0][0xb20] ;  /* 0x0002c800ff067b82 */ /* 0x000ef00000000800 */
[----:B------:R-:W4:Y:S01]  /*2380*/  LDC R16, c[0x0][0xb0c] ;  /* 0x0002c300ff107b82 */ /* 0x000f220000000800 */
[----:B-1----:R-:W-:-:S05]  /*2390*/  IMAD.HI.U32 R4, R13, R4, RZ ;  /* 0x000000040d047227 */ /* 0x002fca00078e00ff */
[----:B------:R-:W-:Y:S01]  /*23a0*/  SHF.R.U32.HI R4, RZ, R5, R4 ;  /* 0x00000005ff047219 */ /* 0x000fe20000011604 */
[----:B--2---:R-:W-:Y:S01]  /*23b0*/  IMAD.HI.U32 R3, R11, R3, RZ ;  /* 0x000000030b037227 */ /* 0x004fe200078e00ff */
[----:B------:R-:W-:-:S04]  /*23c0*/  ISETP.NE.AND P0, PT, R2, 0x1, PT ;  /* 0x000000010200780c */ /* 0x000fc80003f05270 */
[----:B---3--:R-:W-:-:S04]  /*23d0*/  SHF.R.U32.HI R6, RZ, R6, R3 ;  /* 0x00000006ff067219 */ /* 0x008fc80000011603 */
[----:B------:R-:W-:Y:S02]  /*23e0*/  SEL R3, R11, R6, !P0 ;  /* 0x000000060b037207 */ /* 0x000fe40004000000 */
[----:B----4-:R-:W-:-:S04]  /*23f0*/  ISETP.NE.AND P1, PT, R16, 0x1, PT ;  /* 0x000000011000780c */ /* 0x010fc80003f25270 */
[----:B------:R-:W-:-:S05]  /*2400*/  SEL R4, R13, R4, !P1 ;  /* 0x000000040d047207 */ /* 0x000fca0004800000 */
[----:B------:R-:W-:Y:S02]  /*2410*/  IMAD.IADD R5, R3, 0x1, -R4 ;  /* 0x0000000103057824 */ /* 0x000fe400078e0a04 */
[----:B------:R-:W-:Y:S02]  /*2420*/  IMAD.IADD R3, R4, 0x1, -R3 ;  /* 0x0000000104037824 */ /* 0x000fe400078e0a03 */
[----:B------:R-:W-:Y:S02]  /*2430*/  IMAD R13, R5, R16, R13 ;  /* 0x00000010050d7224 */ /* 0x000fe400078e020d */
[----:B------:R-:W-:-:S07]  /*2440*/  IMAD R11, R3, R2, R11 ;  /* 0x00000002030b7224 */ /* 0x000fce00078e020b */
.L_x_35:
[----:B------:R-:W-:Y:S01]  /*2450*/  VIADD R14, R14, 0x1 ;  /* 0x000000010e0e7836 */ /* 0x000fe20000000000 */
[----:B------:R-:W-:Y:S01]  /*2460*/  PLOP3.LUT P1, PT, PT, PT, PT, 0x80, 0x8 ;  /* 0x000000000008781c */ /* 0x000fe20003f2f070 */
[----:B------:R-:W-:Y:S02]  /*2470*/  IMAD.IADD R21, R13, 0x1, R152 ;  /* 0x000000010d157824 */ /* 0x000fe400078e0298 */
[----:B------:R-:W-:Y:S01]  /*2480*/  IMAD.IADD R20, R11, 0x1, R150 ;  /* 0x000000010b147824 */ /* 0x000fe200078e0296 */
[----:B------:R-:W-:-:S04]  /*2490*/  ISETP.NE.AND P0, PT, R14, 0x2, PT ;  /* 0x000000020e00780c */ /* 0x000fc80003f05270 */
[----:B------:R-:W-:Y:S02]  /*24a0*/  SEL R3, RZ, 0x1, P0 ;  /* 0x00000001ff037807 */ /* 0x000fe40000000000 */
[----:B------:R-:W-:Y:S02]  /*24b0*/  SEL R14, R14, RZ, P0 ;  /* 0x000000ff0e0e7207 */ /* 0x000fe40000000000 */
[----:B------:R-:W-:Y:S01]  /*24c0*/  LOP3.LUT R12, R12, R3, RZ, 0x3c, !PT ;  /* 0x000000030c0c7212 */ /* 0x000fe200078e3cff */
[----:B------:R-:W-:Y:S06]  /*24d0*/  @P2 BRA `(.L_x_36) ;  /* 0xfffffff000682947 */ /* 0x000fec000383ffff */
[----:B------:R-:W-:Y:S01]  /*24e0*/  UIADD3 UR4, UPT, UPT, UR4, 0x70, URZ ;  /* 0x0000007004047890 */ /* 0x000fe2000fffe0ff */
[----:B------:R-:W-:-:S03]  /*24f0*/  SHF.L.U32 R3, R15, 0x1f, RZ ;  /* 0x0000001f0f037819 */ /* 0x000fc600000006ff */
[----:B------:R-:W-:-:S09]  /*2500*/  ULEA UR5, UR6, UR4, 0x3 ;  /* 0x0000000406057291 */ /* 0x000fd2000f8e18ff */
[----:B------:R-:W1:Y:S02]  /*2510*/  SYNCS.PHASECHK.TRANS64.TRYWAIT P0, [UR5], R3 ;  /* 0x00000003ff0075a7 */ /* 0x000e640008001105 */
[----:B-1----:R-:W-:Y:S05]  /*2520*/  @!P0 BRA `(.L_x_37) ;  /* 0x0000009000d88947 */ /* 0x002fea0003800000 */
.L_x_139:
[----:B------:R-:W-:-:S04]  /*2530*/  UIADD3 UR6, UPT, UPT, UR6, 0x1, URZ ;  /* 0x0000000106067890 */ /* 0x000fc8000fffe0ff */
[----:B------:R-:W-:-:S04]  /*2540*/  UISETP.NE.AND UP0, UPT, UR6, 0xe, UPT ;  /* 0x0000000e0600788c */ /* 0x000fc8000bf05270 */
[----:B------:R-:W-:Y:S02]  /*2550*/  USEL UR7, URZ, 0x1, UP0 ;  /* 0x00000001ff077887 */ /* 0x000fe40008000000 */
[----:B------:R-:W-:-:S04]  /*2560*/  USEL UR6, UR6, URZ, UP0 ;  /* 0x000000ff06067287 */ /* 0x000fc80008000000 */
[----:B------:R-:W-:Y:S01]  /*2570*/  ULEA UR5, UR6, UR4, 0x3 ;  /* 0x0000000406057291 */ /* 0x000fe2000f8e18ff */
[----:B------:R-:W-:-:S04]  /*2580*/  LOP3.LUT R2, R15, UR7, RZ, 0x3c, !PT ;  /* 0x000000070f027c12 */ /* 0x000fc8000f8e3cff */
[----:B-1----:R-:W-:-:S04]  /*2590*/  SHF.L.U32 R3, R2, 0x1f, RZ ;  /* 0x0000001f02037819 */ /* 0x002fc800000006ff */
[----:B------:R-:W1:Y:S02]  /*25a0*/  SYNCS.PHASECHK.TRANS64.TRYWAIT P0, [UR5], R3 ;  /* 0x00000003ff0075a7 */ /* 0x000e640008001105 */
[----:B-1----:R-:W-:Y:S05]  /*25b0*/  @!P0 BRA `(.L_x_38) ;  /* 0x0000009000cc8947 */ /* 0x002fea0003800000 */
.L_x_141:
        /* <DEDUP_REMOVED lines=9> */
.L_x_143:
        /* <DEDUP_REMOVED lines=9> */
.L_x_145:
        /* <DEDUP_REMOVED lines=9> */
.L_x_147:
        /* <DEDUP_REMOVED lines=9> */
.L_x_149:
        /* <DEDUP_REMOVED lines=9> */
.L_x_151:
        /* <DEDUP_REMOVED lines=9> */
.L_x_153:
        /* <DEDUP_REMOVED lines=9> */
.L_x_155:
        /* <DEDUP_REMOVED lines=9> */
.L_x_157:
        /* <DEDUP_REMOVED lines=9> */
.L_x_159:
        /* <DEDUP_REMOVED lines=9> */
.L_x_161:
        /* <DEDUP_REMOVED lines=9> */
.L_x_163:
[----:B------:R-:W-:-:S04]  /*2bf0*/  UIADD3 UR6, UPT, UPT, UR6, 0x1, URZ ;  /* 0x0000000106067890 */ /* 0x000fc8000fffe0ff */
[----:B------:R-:W-:-:S04]  /*2c00*/  UISETP.NE.AND UP0, UPT, UR6, 0xe, UPT ;  /* 0x0000000e0600788c */ /* 0x000fc8000bf05270 */
[----:B------:R-:W-:Y:S02]  /*2c10*/  USEL UR5, URZ, 0x1, UP0 ;  /* 0x00000001ff057887 */ /* 0x000fe40008000000 */
[----:B------:R-:W-:-:S04]  /*2c20*/  USEL UR6, UR6, URZ, UP0 ;  /* 0x000000ff06067287 */ /* 0x000fc80008000000 */
[----:B------:R-:W-:Y:S01]  /*2c30*/  ULEA UR6, UR6, UR4, 0x3 ;  /* 0x0000000406067291 */ /* 0x000fe2000f8e18ff */
[----:B-1----:R-:W-:-:S04]  /*2c40*/  LOP3.LUT R3, R2, UR5, RZ, 0x3c, !PT ;  /* 0x0000000502037c12 */ /* 0x002fc8000f8e3cff */
[----:B------:R-:W-:Y:S01]  /*2c50*/  SHF.L.U32 R3, R3, 0x1f, RZ ;  /* 0x0000001f03037819 */ /* 0x000fe200000006ff */
[----:B----4-:R-:W-:-:S07]  /*2c60*/  IMAD.U32 R0, RZ, RZ, UR6 ;  /* 0x00000006ff007e24 */ /* 0x010fce000f8e00ff */
.L_x_50:
[----:B-1----:R1:W2:Y:S02]  /*2c70*/  SYNCS.PHASECHK.TRANS64.TRYWAIT P0, [R0+URZ], R3 ;  /* 0x00000003000075a7 */ /* 0x0022a400080011ff */
[----:B--2---:R-:W-:Y:S05]  /*2c80*/  @!P0 NANOSLEEP.SYNCS 0x989680 ;  /* 0x009896800000895d */ /* 0x004fea0003900000 */
[----:B------:R-:W2:Y:S02]  /*2c90*/  @!P0 SYNCS.PHASECHK.TRANS64 P0, [R0+URZ], R3 ;  /* 0x00000003000085a7 */ /* 0x000ea400080010ff */
[----:B--2---:R-:W-:Y:S05]  /*2ca0*/  @P0 EXIT ;  /* 0x000000000000094d */ /* 0x004fea0003800000 */
[----:B------:R-:W-:Y:S05]  /*2cb0*/  BRA `(.L_x_50) ;  /* 0xfffffffc00ec7947 */ /* 0x000fea000383ffff */
.L_x_18:
[----:B------:R-:W-:-:S04]  /*2cc0*/  UISETP.NE.AND UP1, UPT, UR37, URZ, UPT ;  /* 0x000000ff2500728c */ /* 0x000fc8000bf25270 */
[----:B------:R-:W-:-:S09]  /*2cd0*/  UISETP.NE.OR UP1, UPT, UR8, 0x1, UP1 ;  /* 0x000000010800788c */ /* 0x000fd20008f25670 */
[----:B------:R-:W-:Y:S05]  /*2ce0*/  BRA.U UP1, `(.L_x_51) ;  /* 0x0000000501487547 */ /* 0x000fea000b800000 */
[----:B------:R-:W-:Y:S01]  /*2cf0*/  ISETP.NE.AND P2, PT, R2, RZ, PT ;  /* 0x000000ff0200720c */ /* 0x000fe20003f45270 */
[----:B------:R-:W-:Y:S01]  /*2d00*/  IMAD.MOV.U32 R12, RZ, RZ, 0x1 ;  /* 0x00000001ff0c7424 */ /* 0x000fe200078e00ff */
[----:B------:R-:W-:Y:S02]  /*2d10*/  CS2R R10, SRZ ;  /* 0x00000000000a7805 */ /* 0x000fe4000001ff00 */
[----:B------:R-:W-:Y:S01]  /*2d20*/  CS2R R8, SRZ ;  /* 0x0000000000087805 */ /* 0x000fe2000001ff00 */
[----:B------:R-:W-:Y:S01]  /*2d30*/  UMOV UR4, 0x400 ;  /* 0x0000040000047882 */ /* 0x000fe20000000000 */
[----:B------:R-:W-:Y:S01]  /*2d40*/  UMOV UR6, URZ ;  /* 0x000000ff00067c82 */ /* 0x000fe20008000000 */
[----:B------:R-:W-:-:S12]  /*2d50*/  ULEA UR37, UR37, UR4, 0x18 ;  /* 0x0000000425257291 */ /* 0x000fd8000f8ec0ff */
.L_x_55:
[----:B------:R-:W-:Y:S02]  /*2d60*/  LEA R0, R8, UR37, 0x3 ;  /* 0x0000002508007c11 */ /* 0x000fe4000f8e18ff */
[----:B------:R-:W-:-:S03]  /*2d70*/  SHF.L.U32 R5, R9, 0x1f, RZ ;  /* 0x0000001f09057819 */ /* 0x000fc600000006ff */
[----:B------:R-:W-:Y:S01]  /*2d80*/  VIADD R4, R0, 0x180 ;  /* 0x0000018000047836 */ /* 0x000fe20000000000 */
[----:B------:R-:W1:Y:S02]  /*2d90*/  SYNCS.PHASECHK.TRANS64.TRYWAIT P0, [R0+URZ+0x170], R5 ;  /* 0x00017005000075a7 */ /* 0x000e6400080011ff */
[----:B-1----:R-:W-:Y:S05]  /*2da0*/  @!P0 BRA `(.L_x_52) ;  /* 0x0000008c00f08947 */ /* 0x002fea0003800000 */
.L_x_164:
[----:B------:R-:W-:Y:S01]  /*2db0*/  ULEA UR5, UR6, UR37, 0x3 ;  /* 0x0000002506057291 */ /* 0x000fe2000f8e18ff */
[----:B------:R-:W-:Y:S02]  /*2dc0*/  PRMT R4, RZ, 0x654, R4 ;  /* 0x00000654ff047816 */ /* 0x000fe40000000004 */
[----:B-1----:R-:W-:Y:S01]  /*2dd0*/  SHF.L.U32 R5, R12, 0x1f, RZ ;  /* 0x0000001f0c057819 */ /* 0x002fe200000006ff */
[----:B------:R-:W-:Y:S01]  /*2de0*/  UIADD3 UR4, UPT, UPT, UR5, 0x130, URZ ;  /* 0x0000013005047890 */ /* 0x000fe2000fffe0ff */
[----:B------:R1:W-:Y:S05]  /*2df0*/  SYNCS.ARRIVE.TRANS64.RED.A1T0 RZ, [R4+URZ], RZ ;  /* 0x000000ff04ff79a7 */ /* 0x0003ea00081004ff */
[----:B------:R-:W-:Y:S01]  /*2e00*/  IMAD.U32 R7, RZ, RZ, UR4 ;  /* 0x00000004ff077e24 */ /* 0x000fe2000f8e00ff */
[----:B------:R-:W2:Y:S04]  /*2e10*/  SYNCS.PHASECHK.TRANS64.TRYWAIT P0, [UR5+0x140], R5 ;  /* 0x00014005ff0075a7 */ /* 0x000ea80008001105 */
[----:B------:R-:W-:Y:S01]  /*2e20*/  PRMT R6, R2, 0x654, R7 ;  /* 0x0000065402067816 */ /* 0x000fe20000000007 */
[----:B-1----:R-:W-:Y:S01]  /*2e30*/  @!P2 IMAD.MOV.U32 R4, RZ, RZ, 0x10 ;  /* 0x00000010ff04a424 */ /* 0x002fe200078e00ff */
[----:B--2---:R-:W-:Y:S06]  /*2e40*/  @!P0 BRA `(.L_x_53) ;  /* 0x0000008c00dc8947 */ /* 0x004fec0003800000 */
.L_x_166:
[----:B------:R-:W-:Y:S01]  /*2e50*/  ULEA UR4, UR6, UR37, 0x4 ;  /* 0x0000002506047291 */ /* 0x000fe2000f8e20ff */
[----:B------:R-:W-:Y:S01]  /*2e60*/  SEL R3, R6, R3, !P2 ;  /* 0x0000000306037207 */ /* 0x000fe20005000000 */
[----:B------:R-:W-:Y:S01]  /*2e70*/  UIADD3 UR5, UPT, UPT, UR5, 0x130, URZ ;  /* 0x0000013005057890 */ /* 0x000fe2000fffe0ff */
[----:B-1----:R-:W-:Y:S01]  /*2e80*/  LEA R0, R11, UR37, 0x3 ;  /* 0x000000250b007c11 */ /* 0x002fe2000f8e18ff */
[----:B------:R-:W-:Y:S01]  /*2e90*/  UIADD3 UR4, UPT, UPT, UR4, 0x1a0, URZ ;  /* 0x000001a004047890 */ /* 0x000fe2000fffe0ff */
[----:B------:R-:W-:Y:S01]  /*2ea0*/  SHF.L.U32 R5, R10, 0x1f, RZ ;  /* 0x0000001f0a057819 */ /* 0x000fe200000006ff */
[----:B------:R1:W-:Y:S01]  /*2eb0*/  @!P2 SYNCS.ARRIVE.TRANS64.RED RZ, [R3+URZ], R4 ;  /* 0x0000000403ffa9a7 */ /* 0x0003e200080004ff */
[----:B------:R-:W-:Y:S01]  /*2ec0*/  UIADD3 UR6, UPT, UPT, UR6, 0x1, URZ ;  /* 0x0000000106067890 */ /* 0x000fe2000fffe0ff */
[----:B------:R-:W-:-:S03]  /*2ed0*/  VIADD R8, R8, 0x1 ;  /* 0x0000000108087836 */ /* 0x000fc60000000000 */
[----:B------:R-:W-:Y:S02]  /*2ee0*/  UISETP.NE.AND UP0, UPT, UR6, 0x2, UPT ;  /* 0x000000020600788c */ /* 0x000fe4000bf05270 */
[----:B------:R-:W-:Y:S06]  /*2ef0*/  UGETNEXTWORKID.BROADCAST [UR4], [UR5] ;  /* 0x00000000040073ca */ /* 0x000fec0008000100 */
[----:B------:R-:W-:Y:S01]  /*2f00*/  USEL UR4, URZ, 0x1, UP0 ;  /* 0x00000001ff047887 */ /* 0x000fe20008000000 */
[----:B------:R-:W-:Y:S01]  /*2f10*/  ISETP.NE.AND P0, PT, R8, 0x2, PT ;  /* 0x000000020800780c */ /* 0x000fe20003f05270 */
[----:B------:R-:W-:Y:S01]  /*2f20*/  USEL UR6, UR6, URZ, UP0 ;  /* 0x000000ff06067287 */ /* 0x000fe20008000000 */
[----:B------:R-:W2:Y:S03]  /*2f30*/  SYNCS.PHASECHK.TRANS64.TRYWAIT P1, [R0+URZ+0x130], R5 ;  /* 0x00013005000075a7 */ /* 0x000ea600080211ff */
[----:B------:R-:W-:Y:S01]  /*2f40*/  LOP3.LUT R12, R12, UR4, RZ, 0x3c, !PT ;  /* 0x000000040c0c7c12 */ /* 0x000fe2000f8e3cff */
[----:B-12---:R-:W-:Y:S07]  /*2f50*/  @!P1 BRA `(.L_x_54) ;  /* 0x0000008c00b09947 */ /* 0x006fee0003800000 */
.L_x_167:
[C---:B------:R-:W-:Y:S01]  /*2f60*/  LEA R4, R11.reuse, UR37, 0x4 ;  /* 0x000000250b047c11 */ /* 0x040fe2000f8e20ff */
[----:B-1----:R-:W-:Y:S01]  /*2f70*/  VIADD R0, R0, 0x140 ;  /* 0x0000014000007836 */ /* 0x002fe20000000000 */
[----:B------:R-:W-:Y:S01]  /*2f80*/  SEL R8, R8, RZ, P0 ;  /* 0x000000ff08087207 */ /* 0x000fe20000000000 */
[----:B------:R-:W-:-:S03]  /*2f90*/  VIADD R11, R11, 0x1 ;  /* 0x000000010b0b7836 */ /* 0x000fc60000000000 */
[----:B------:R-:W1:Y:S01]  /*2fa0*/  LDS.128 R4, [R4+0x1a0] ;  /* 0x0001a00004047984 */ /* 0x000e620000000c00 */
[----:B------:R-:W-:Y:S02]  /*2fb0*/  PRMT R0, RZ, 0x654, R0 ;  /* 0x00000654ff007816 */ /* 0x000fe40000000000 */
[C---:B------:R-:W-:Y:S01]  /*2fc0*/  ISETP.NE.AND P1, PT, R11.reuse, 0x2, PT ;  /* 0x000000020b00780c */ /* 0x040fe20003f25270 */
[----:B------:R-:W-:Y:S01]  /*2fd0*/  @!PT LDS RZ, [RZ] ;  /* 0x00000000fffff984 */ /* 0x000fe20000000800 */
[----:B------:R-:W-:Y:S01]  /*2fe0*/  @!PT LDS RZ, [RZ] ;  /* 0x00000000fffff984 */ /* 0x000fe20000000800 */
[----:B------:R-:W-:Y:S01]  /*2ff0*/  @!PT LDS RZ, [RZ] ;  /* 0x00000000fffff984 */ /* 0x000fe20000000800 */
[----:B------:R-:W-:Y:S01]  /*3000*/  @!PT LDS RZ, [RZ] ;  /* 0x00000000fffff984 */ /* 0x000fe20000000800 */
[----:B------:R2:W-:Y:S06]  /*3010*/  MEMBAR.ALL.CTA ;  /* 0x0000000000007992 */ /* 0x0005ec0000008000 */
[----:B--2---:R-:W2:Y:S01]  /*3020*/  FENCE.VIEW.ASYNC.S ;  /* 0x00000000000073c6 */ /* 0x004ea20000000000 */
[----:B------:R-:W-:Y:S01]  /*3030*/  SEL R11, R11, RZ, P1 ;  /* 0x000000ff0b0b7207 */ /* 0x000fe20000800000 */
[----:B--2---:R2:W-:Y:S01]  /*3040*/  SYNCS.ARRIVE.TRANS64.RED.A1T0 RZ, [R0+URZ], RZ ;  /* 0x000000ff00ff79a7 */ /* 0x0045e200081004ff */
[----:B-1----:R-:W-:-:S02]  /*3050*/  LOP3.LUT P3, RZ, R6, 0x1, RZ, 0xc0, !PT ;  /* 0x0000000106ff7812 */ /* 0x002fc4000786c0ff */
[----:B------:R-:W-:-:S04]  /*3060*/  SEL R5, RZ, 0x1, P1 ;  /* 0x00000001ff057807 */ /* 0x000fc80000800000 */
[----:B------:R-:W-:Y:S02]  /*3070*/  LOP3.LUT R10, R10, R5, RZ, 0x3c, !PT ;  /* 0x000000050a0a7212 */ /* 0x000fe400078e3cff */
[----:B--2---:R-:W-:-:S04]  /*3080*/  SEL R0, RZ, 0x1, P0 ;  /* 0x00000001ff007807 */ /* 0x004fc80000000000 */
[----:B------:R-:W-:Y:S01]  /*3090*/  LOP3.LUT R9, R9, R0, RZ, 0x3c, !PT ;  /* 0x0000000009097212 */ /* 0x000fe200078e3cff */
[----:B------:R-:W-:Y:S06]  /*30a0*/  @P3 BRA `(.L_x_55) ;  /* 0xfffffffc002c3947 */ /* 0x000fec000383ffff */
[----:B------:R-:W-:Y:S01]  /*30b0*/  ULEA UR5, UR6, UR37, 0x3 ;  /* 0x0000002506057291 */ /* 0x000fe2000f8e18ff */
[----:B------:R-:W-:-:S08]  /*30c0*/  SHF.L.U32 R3, R12, 0x1f, RZ ;  /* 0x0000001f0c037819 */ /* 0x000fd000000006ff */
[----:B------:R-:W1:Y:S02]  /*30d0*/  SYNCS.PHASECHK.TRANS64 P0, [UR5+0x140], R3 ;  /* 0x00014003ff0075a7 */ /* 0x000e640008001005 */
[----:B-1----:R-:W-:Y:S05]  /*30e0*/  @P0 BRA `(.L_x_56) ;  /* 0x0000000000080947 */ /* 0x002fea0003800000 */
[----:B------:R-:W1:Y:S02]  /*30f0*/  SYNCS.PHASECHK.TRANS64.TRYWAIT P0, [UR5+0x140], R3 ;  /* 0x00014003ff0075a7 */ /* 0x000e640008001105 */
[----:B-1----:R-:W-:Y:S05]  /*3100*/  @!P0 BRA `(.L_x_57) ;  /* 0x0000008c00588947 */ /* 0x002fea0003800000 */
.L_x_56:
[----:B------:R-:W-:-:S04]  /*3110*/  UIADD3 UR4, UPT, UPT, UR6, 0x1, URZ ;  /* 0x0000000106047890 */ /* 0x000fc8000fffe0ff */
[----:B------:R-:W-:-:S04]  /*3120*/  UISETP.NE.AND UP0, UPT, UR4, 0x2, UPT ;  /* 0x000000020400788c */ /* 0x000fc8000bf05270 */
[----:B------:R-:W-:Y:S02]  /*3130*/  USEL UR7, URZ, 0x1, UP0 ;  /* 0x00000001ff077887 */ /* 0x000fe40008000000 */
[----:B------:R-:W-:-:S04]  /*3140*/  USEL UR4, UR4, URZ, UP0 ;  /* 0x000000ff04047287 */ /* 0x000fc80008000000 */
[----:B------:R-:W-:Y:S01]  /*3150*/  ULEA UR4, UR4, UR37, 0x3 ;  /* 0x0000002504047291 */ /* 0x000fe2000f8e18ff */
[----:B-1----:R-:W-:-:S04]  /*3160*/  LOP3.LUT R3, R12, UR7, RZ, 0x3c, !PT ;  /* 0x000000070c037c12 */ /* 0x002fc8000f8e3cff */
[----:B------:R-:W-:-:S04]  /*3170*/  SHF.L.U32 R0, R3, 0x1f, RZ ;  /* 0x0000001f03007819 */ /* 0x000fc800000006ff */
[----:B------:R-:W1:Y:S02]  /*3180*/  SYNCS.PHASECHK.TRANS64 P0, [UR4+0x140], R0 ;  /* 0x00014000ff0075a7 */ /* 0x000e640008001004 */
[----:B-1----:R-:W-:Y:S05]  /*3190*/  @P0 EXIT ;  /* 0x000000000000094d */ /* 0x002fea0003800000 */
[----:B------:R-:W-:Y:S02]  /*31a0*/  SHF.L.U32 R3, R3, 0x1f, RZ ;  /* 0x0000001f03037819 */ /* 0x000fe400000006ff */
[----:B------:R-:W-:-:S07]  /*31b0*/  MOV R0, UR4 ;  /* 0x0000000400007c02 */ /* 0x000fce0008000f00 */
.L_x_58:
[----:B-1----:R1:W2:Y:S02]  /*31c0*/  SYNCS.PHASECHK.TRANS64.TRYWAIT P0, [R0+URZ+0x140], R3 ;  /* 0x00014003000075a7 */ /* 0x0022a400080011ff */
[----:B--2---:R-:W-:Y:S05]  /*31d0*/  @!P0 NANOSLEEP.SYNCS 0x989680 ;  /* 0x009896800000895d */ /* 0x004fea0003900000 */
[----:B------:R-:W2:Y:S02]  /*31e0*/  @!P0 SYNCS.PHASECHK.TRANS64 P0, [R0+URZ+0x140], R3 ;  /* 0x00014003000085a7 */ /* 0x000ea400080010ff */
[----:B--2---:R-:W-:Y:S05]  /*31f0*/  @P0 EXIT ;  /* 0x000000000000094d */ /* 0x004fea0003800000 */
[----:B------:R-:W-:Y:S05]  /*3200*/  BRA `(.L_x_58) ;  /* 0xfffffffc00ec7947 */ /* 0x000fea000383ffff */
.L_x_51:
[----:B------:R-:W-:-:S09]  /*3210*/  UISETP.NE.AND UP1, UPT, UR8, URZ, UPT ;  /* 0x000000ff0800728c */ /* 0x000fd2000bf25270 */
[----:B------:R-:W-:Y:S05]  /*3220*/  BRA.U UP1, `(.L_x_59) ;  /* 0x0000000d01187547 */ /* 0x000fea000b800000 */
[----:B------:R-:W-:Y:S01]  /*3230*/  UMOV UR4, 0x40 ;  /* 0x0000004000047882 */ /* 0x000fe20000000000 */
[----:B------:R-:W-:Y:S01]  /*3240*/  NOP ;  /* 0x0000000000007918 */ /* 0x000fe20000000000 */
[----:B------:R-:W-:Y:S01]  /*3250*/  ULEA UR4, UR37, UR4, 0x18 ;  /* 0x0000000425047291 */ /* 0x000fe2000f8ec0ff */
[----:B------:R-:W-:Y:S02]  /*3260*/  UMOV UR5, 0x400 ;  /* 0x0000040000057882 */ /* 0x000fe40000000000 */
[----:B------:R-:W-:-:S06]  /*3270*/  ULEA UR37, UR37, UR5, 0x18 ;  /* 0x0000000525257291 */ /* 0x000fcc000f8ec0ff */
[----:B------:R-:W1:Y:S02]  /*3280*/  LDS.U8 R0, [UR4+0x1c] ;  /* 0x00001c04ff007984 */ /* 0x000e640008000000 */
[----:B-1----:R-:W-:-:S13]  /*3290*/  ISETP.NE.AND P0, PT, R0, RZ, PT ;  /* 0x000000ff0000720c */ /* 0x002fda0003f05270 */
[----:B------:R-:W-:Y:S05]  /*32a0*/  @P0 BRA `(.L_x_60) ;  /* 0x0000000000580947 */ /* 0x000fea0003800000 */
[----:B------:R-:W-:-:S13]  /*32b0*/  ELECT P0, URZ, PT ;  /* 0x0000000000ff782f */ /* 0x000fda0003800000 */
[----:B------:R-:W-:Y:S05]  /*32c0*/  @!P0 BRA `(.L_x_61) ;  /* 0x0000000000608947 */ /* 0x000fea0003800000 */
[----:B------:R-:W-:Y:S01]  /*32d0*/  UMOV UR5, 0x10 ;  /* 0x0000001000057882 */ /* 0x000fe20000000000 */
[----:B------:R-:W-:Y:S01]  /*32e0*/  HFMA2 R0, -RZ, RZ, 0, 5.9604644775390625e-08 ;  /* 0x00000001ff007431 */ /* 0x000fe200000001ff */
[----:B------:R-:W-:-:S03]  /*32f0*/  MOV R2, 0xffff ;  /* 0x0000ffff00027802 */ /* 0x000fc60000000f00 */
[----:B------:R-:W-:Y:S04]  /*3300*/  DEPBAR.LE SB1, 0x36 ;  /* 0x00009d800000791a */ /* 0x000fe80000000000 */
[----:B------:R-:W1:Y:S02]  /*3310*/  UTCATOMSWS.FIND_AND_SET.ALIGN UP0, UR5, UR5 ;  /* 0x00000005000575e3 */ /* 0x000e640008000800 */
[----:B-1----:R-:W-:Y:S01]  /*3320*/  MOV R3, UR5 ;  /* 0x0000000500037c02 */ /* 0x002fe20008000f00 */
[----:B------:R-:W-:Y:S06]  /*3330*/  BRA.U UP0, `(.L_x_62) ;  /* 0x0000000100187547 */ /* 0x000fec000b800000 */
.L_x_63:
[----:B------:R-:W-:Y:S05]  /*3340*/  NANOSLEEP 0x64 ;  /* 0x000000640000795d */ /* 0x000fea0003800000 */
[----:B------:R-:W-:-:S05]  /*3350*/  UMOV UR5, 0x10 ;  /* 0x0000001000057882 */ /* 0x000fca0000000000 */
[----:B------:R-:W-:Y:S04]  /*3360*/  DEPBAR.LE SB1, 0x36 ;  /* 0x00009d800000791a */ /* 0x000fe80000000000 */
[----:B------:R-:W1:Y:S02]  /*3370*/  UTCATOMSWS.FIND_AND_SET.ALIGN UP0, UR5, UR5 ;  /* 0x00000005000575e3 */ /* 0x000e640008000800 */
[----:B-1----:R-:W-:Y:S01]  /*3380*/  MOV R3, UR5 ;  /* 0x0000000500037c02 */ /* 0x002fe20008000f00 */
[----:B------:R-:W-:Y:S05]  /*3390*/  BRA.U !UP0, `(.L_x_63) ;  /* 0xfffffffd08e87547 */ /* 0x000fea000b83ffff */
.L_x_62:
[-C--:B------:R-:W-:Y:S02]  /*33a0*/  SHF.L.U32 R2, R2, R3.reuse, RZ ;  /* 0x0000000302027219 */ /* 0x080fe400000006ff */
[----:B------:R-:W-:Y:S01]  /*33b0*/  SHF.L.U32 R0, R0, R3, RZ ;  /* 0x0000000300007219 */ /* 0x000fe200000006ff */
[----:B------:R-:W-:Y:S02]  /*33c0*/  IMAD.SHL.U32 R3, R3, 0x20, RZ ;  /* 0x0000002003037824 */ /* 0x000fe400078e00ff */
[----:B------:R1:W-:Y:S04]  /*33d0*/  ATOMS.OR RZ, [UR4+0x14], R2 ;  /* 0x00001402ffff798c */ /* 0x0003e8000b000004 */
[----:B------:R1:W-:Y:S04]  /*33e0*/  ATOMS.OR RZ, [UR4+0x18], R0 ;  /* 0x00001800ffff798c */ /* 0x0003e8000b000004 */
[----:B------:R1:W-:Y:S01]  /*33f0*/  STS [UR37+0x1c0], R3 ;  /* 0x0001c003ff007988 */ /* 0x0003e20008000825 */
[----:B------:R-:W-:Y:S05]  /*3400*/  BRA `(.L_x_61) ;  /* 0x0000000000107947 */ /* 0x000fea0003800000 */
.L_x_60:
[----:B------:R-:W-:Y:S02]  /*3410*/  MOV R0, 0xffffffff ;  /* 0xffffffff00007802 */ /* 0x000fe40000000f00 */
[----:B------:R-:W-:-:S03]  /*3420*/  MOV R2, 0x3450 ;  /* 0x0000345000027802 */ /* 0x000fc60000000f00 */
[----:B------:R1:W-:Y:S04]  /*3430*/  STS [UR37+0x1c0], R0 ;  /* 0x0001c000ff007988 */ /* 0x0003e80008000825 */
[----:B-1-3-5:R-:W-:Y:S05]  /*3440*/  CALL.REL.NOINC `($__internal_1_$__cuda_sm10x_tcgen05_guardrail_trap_phase_invalid_during_alloc) ;  /* 0x00000090006c7944 */ /* 0x02afea0003c00000 */
.L_x_61:
[----:B------:R-:W-:Y:S05]  /*3450*/  WARPSYNC.ALL ;  /* 0x0000000000007948 */ /* 0x000fea0003800000 */
[----:B------:R-:W2:Y:S01]  /*3460*/  S2UR UR6, SR_CgaCtaId ;  /* 0x00000000000679c3 */ /* 0x000ea20000008800 */
[----:B------:R-:W-:Y:S01]  /*3470*/  UMOV UR4, 0x400 ;  /* 0x0000040000047882 */ /* 0x000fe20000000000 */
[----:B------:R-:W-:-:S06]  /*3480*/  NOP ;  /* 0x0000000000007918 */ /* 0x000fcc0000000000 */
[----:B------:R-:W-:Y:S06]  /*3490*/  BAR.ARV 0x6, 0xa0 ;  /* 0x0182800000007b1d */ /* 0x000fec0000002000 */
[----:B------:R-:W4:Y:S01]  /*34a0*/  LDCU UR7, c[0x0][0x38c] ;  /* 0x00007180ff0777ac */ /* 0x000f220008000800 */
[----:B------:R-:W-:Y:S01]  /*34b0*/  IMAD.MOV.U32 R11, RZ, RZ, 0x1 ;  /* 0x00000001ff0b7424 */ /* 0x000fe200078e00ff */
[----:B------:R-:W-:Y:S01]  /*34c0*/  CS2R R8, SRZ ;  /* 0x0000000000087805 */ /* 0x000fe2000001ff00 */
[----:B------:R-:W-:Y:S01]  /*34d0*/  IMAD.MOV.U32 R10, RZ, RZ, RZ ;  /* 0x000000ffff0a7224 */ /* 0x000fe200078e00ff */
[----:B------:R-:W-:Y:S01]  /*34e0*/  UMOV UR18, URZ ;  /* 0x000000ff00127c82 */ /* 0x000fe20008000000 */
[----:B------:R-:W-:Y:S01]  /*34f0*/  UMOV UR17, URZ ;  /* 0x000000ff00117c82 */ /* 0x000fe20008000000 */
[----:B------:R-:W-:Y:S01]  /*3500*/  UMOV UR20, 0x0 ;  /* 0x0000000000147882 */ /* 0x000fe20000000000 */
[----:B------:R-:W-:Y:S01]  /*3510*/  UMOV UR21, 0x84104a0 ;  /* 0x084104a000157882 */ /* 0x000fe20000000000 */
[----:B--2---:R-:W-:Y:S01]  /*3520*/  ULEA UR6, UR6, UR4, 0x18 ;  /* 0x0000000406067291 */ /* 0x004fe2000f8ec0ff */
[----:B------:R-:W2:Y:S03]  /*3530*/  LDCU UR4, c[0x0][0x38c] ;  /* 0x00007180ff0477ac */ /* 0x000ea60008000800 */
[----:B------:R-:W-:-:S02]  /*3540*/  UIADD3 UR11, UPT, UPT, UR6, 0xc400, URZ ;  /* 0x0000c400060b7890 */ /* 0x000fc4000fffe0ff */
[----:B----4-:R-:W-:-:S03]  /*3550*/  UIADD3 UR7, UPT, UPT, UR7, 0x1f, URZ ;  /* 0x0000001f07077890 */ /* 0x010fc6000fffe0ff */
[----:B-1----:R-:W1:Y:S01]  /*3560*/  LDS R0, [UR6+0x1c0] ;  /* 0x0001c006ff007984 */ /* 0x002e620008000800 */
[----:B------:R-:W-:Y:S02]  /*3570*/  UIADD3 UR12, UPT, UPT, UR6, 0x1a400, URZ ;  /* 0x0001a400060c7890 */ /* 0x000fe4000fffe0ff */
[----:B------:R-:W-:Y:S02]  /*3580*/  USHF.R.S32.HI UR5, URZ, 0x1f, UR7 ;  /* 0x0000001fff057899 */ /* 0x000fe40008011407 */
[----:B------:R-:W-:Y:S02]  /*3590*/  USHF.R.U32.HI UR11, URZ, 0x4, UR11 ;  /* 0x00000004ff0b7899 */ /* 0x000fe4000801160b */
[----:B------:R-:W-:Y:S02]  /*35a0*/  ULEA.HI UR5, UR5, UR7, URZ, 0x5 ;  /* 0x0000000705057291 */ /* 0x000fe4000f8f28ff */
[----:B------:R-:W-:Y:S02]  /*35b0*/  USHF.R.U32.HI UR12, URZ, 0x4, UR12 ;  /* 0x00000004ff0c7899 */ /* 0x000fe4000801160c */
[----:B------:R-:W-:-:S02]  /*35c0*/  USHF.R.S32.HI UR5, URZ, 0x5, UR5 ;  /* 0x00000005ff057899 */ /* 0x000fc40008011405 */
[----:B------:R-:W-:Y:S02]  /*35d0*/  ULOP3.LUT UR11, UR11, 0x3fff, URZ, 0xc0, !UPT ;  /* 0x00003fff0b0b7892 */ /* 0x000fe4000f8ec0ff */
[----:B------:R-:W-:Y:S02]  /*35e0*/  UISETP.LT.AND UP0, UPT, UR5, 0x1, UPT ;  /* 0x000000010500788c */ /* 0x000fe4000bf01270 */
[----:B------:R-:W-:Y:S02]  /*35f0*/  ULOP3.LUT UR12, UR12, 0x3fff, URZ, 0xc0, !UPT ;  /* 0x00003fff0c0c7892 */ /* 0x000fe4000f8ec0ff */
[----:B------:R-:W-:Y:S02]  /*3600*/  USEL UR10, UR5, 0x1, !UP0 ;  /* 0x00000001050a7887 */ /* 0x000fe4000c000000 */
[----:B------:R-:W-:Y:S02]  /*3610*/  ULOP3.LUT UR11, UR11, 0x10000, URZ, 0xfc, !UPT ;  /* 0x000100000b0b7892 */ /* 0x000fe4000f8efcff */
[----:B------:R-:W-:-:S02]  /*3620*/  ULOP3.LUT UR12, UR12, 0x1000000, URZ, 0xfc, !UPT ;  /* 0x010000000c0c7892 */ /* 0x000fc4000f8efcff */
[----:B------:R-:W-:Y:S02]  /*3630*/  UIADD3 UR10, UPT, UPT, -UR10, URZ, URZ ;  /* 0x000000ff0a0a7290 */ /* 0x000fe4000fffe1ff */
[----:B--2---:R-:W-:Y:S01]  /*3640*/  UISETP.GE.AND UP3, UPT, UR4, 0x1, UPT ;  /* 0x000000010400788c */ /* 0x004fe2000bf66270 */
[----:B-1----:R-:W-:-:S15]  /*3650*/  R2UR UR19, R0 ;  /* 0x00000000001372ca */ /* 0x002fde00000e0000 */
.L_x_70:
[----:B------:R-:W-:Y:S02]  /*3660*/  LEA R0, R10, UR6, 0x3 ;  /* 0x000000060a007c11 */ /* 0x000fe4000f8e18ff */
[----:B------:R-:W-:Y:S02]  /*3670*/  SHF.L.U32 R5, R9, 0x1f, RZ ;  /* 0x0000001f09057819 */ /* 0x000fe400000006ff */
[----:B------:R-:W-:Y:S01]  /*3680*/  PLOP3.LUT P0, PT, PT, PT, UP3, 0x80, 0x8 ;  /* 0x000000000008781c */ /* 0x000fe20003f0f038 */
[----:B------:R-:W-:Y:S01]  /*3690*/  VIADD R3, R0, 0x140 ;  /* 0x0000014000037836 */ /* 0x000fe20000000000 */
[----:B-1----:R-:W1:Y:S02]  /*36a0*/  SYNCS.PHASECHK.TRANS64.TRYWAIT P1, [R0+URZ+0x130], R5 ;  /* 0x00013005000075a7 */ /* 0x002e6400080211ff */
[----:B-1--4-:R-:W-:Y:S09]  /*36b0*/  @!P1 BRA `(.L_x_64) ;  /* 0x0000008800049947 */ /* 0x012ff20003800000 */
.L_x_169:
[----:B------:R-:W-:Y:S01]  /*36c0*/  LEA R4, R10, UR6, 0x4 ;  /* 0x000000060a047c11 */ /* 0x000fe2000f8e20ff */
[----:B------:R-:W-:Y:S01]  /*36d0*/  @UP3 ULEA UR4, UR17, UR6, 0x3 ;  /* 0x0000000611043291 */ /* 0x000fe2000f8e18ff */
[----:B------:R-:W-:Y:S01]  /*36e0*/  PLOP3.LUT P2, PT, PT, PT, PT, 0x80, 0x8 ;  /* 0x000000000008781c */ /* 0x000fe20003f4f070 */
[----:B------:R-:W-:Y:S01]  /*36f0*/  ULEA UR9, UR18, UR6, 0x3 ;  /* 0x0000000612097291 */ /* 0x000fe2000f8e18ff */
[----:B------:R-:W-:Y:S02]  /*3700*/  PRMT R3, RZ, 0x654, R3 ;  /* 0x00000654ff037816 */ /* 0x000fe40000000003 */
[----:B-1----:R-:W1:Y:S01]  /*3710*/  LDS.128 R4, [R4+0x1a0] ;  /* 0x0001a00004047984 */ /* 0x002e620000000c00 */
[----:B------:R-:W-:Y:S02]  /*3720*/  @P0 SHF.L.U32 R2, R8, 0x1f, RZ ;  /* 0x0000001f08020819 */ /* 0x000fe400000006ff */
[----:B------:R-:W-:Y:S01]  /*3730*/  SHF.L.U32 R0, R11, 0x1f, RZ ;  /* 0x0000001f0b007819 */ /* 0x000fe200000006ff */
[----:B------:R-:W-:Y:S01]  /*3740*/  @!PT LDS RZ, [RZ] ;  /* 0x00000000fffff984 */ /* 0x000fe20000000800 */
[----:B------:R-:W-:Y:S01]  /*3750*/  @!PT LDS RZ, [RZ] ;  /* 0x00000000fffff984 */ /* 0x000fe20000000800 */
[----:B------:R-:W-:Y:S01]  /*3760*/  @!PT LDS RZ, [RZ] ;  /* 0x00000000fffff984 */ /* 0x000fe20000000800 */
[----:B------:R-:W-:Y:S01]  /*3770*/  @!PT LDS RZ, [RZ] ;  /* 0x00000000fffff984 */ /* 0x000fe20000000800 */
[----:B------:R2:W-:Y:S06]  /*3780*/  MEMBAR.ALL.CTA ;  /* 0x0000000000007992 */ /* 0x0005ec0000008000 */
[----:B--2---:R-:W2:Y:S02]  /*3790*/  FENCE.VIEW.ASYNC.S ;  /* 0x00000000000073c6 */ /* 0x004ea40000000000 */
[----:B--2---:R2:W-:Y:S01]  /*37a0*/  SYNCS.ARRIVE.TRANS64.RED.A1T0 RZ, [R3+URZ], RZ ;  /* 0x000000ff03ff79a7 */ /* 0x0045e200081004ff */
[----:B------:R2:W4:Y:S01]  /*37b0*/  @P0 SYNCS.PHASECHK.TRANS64.TRYWAIT P2, [UR4], R2 ;  /* 0x00000002ff0005a7 */ /* 0x0005220008041104 */
[----:B-1----:R-:W-:Y:S01]  /*37c0*/  LOP3.LUT P1, RZ, R6, 0x1, RZ, 0xc0, !PT ;  /* 0x0000000106ff7812 */ /* 0x002fe2000782c0ff */
[----:B------:R-:W1:Y:S02]  /*37d0*/  SYNCS.PHASECHK.TRANS64.TRYWAIT P0, [UR9+0x160], R0 ;  /* 0x00016000ff0075a7 */ /* 0x000e640008001109 */
[----:B-12-4-:R-:W-:Y:S10]  /*37e0*/  @!P0 BRA `(.L_x_65) ;  /* 0x0000008400cc8947 */ /* 0x016ff40003800000 */
.L_x_171:
[----:B------:R-:W-:Y:S01]  /*37f0*/  IADD3 R10, PT, PT, R10, 0x1, RZ ;  /* 0x000000010a0a7810 */ /* 0x000fe20007ffe0ff */
[----:B------:R-:W-:Y:S06]  /*3800*/  BRA.U !UP3, `(.L_x_66) ;  /* 0x000000010b887547 */ /* 0x000fec000b800000 */
[----:B------:R-:W-:Y:S02]  /*3810*/  ULEA UR8, UR18, UR19, 0x8 ;  /* 0x0000001312087291 */ /* 0x000fe4000f8e40ff */
[----:B------:R-:W-:Y:S01]  /*3820*/  UPLOP3.LUT UP4, UPT, UPT, UPT, UPT, 0x40, 0x4 ;  /* 0x000000000004789c */ /* 0x000fe20003f8e870 */
[----:B------:R-:W-:Y:S01]  /*3830*/  UMOV UR16, UR10 ;  /* 0x0000000a00107c82 */ /* 0x000fe20008000000 */
[----:B------:R-:W-:Y:S01]  /*3840*/  UMOV UR15, UR5 ;  /* 0x00000005000f7c82 */ /* 0x000fe20008000000 */
[----:B------:R-:W-:-:S08]  /*3850*/  UMOV UR14, UR17 ;  /* 0x00000011000e7c82 */ /* 0x000fd00008000000 */
.L_x_69:
[----:B------:R-:W-:Y:S02]  /*3860*/  UIADD3 UR16, UPT, UPT, UR16, 0x1, URZ ;  /* 0x0000000110107890 */ /* 0x000fe4000fffe0ff */
[----:B--2---:R-:W-:Y:S02]  /*3870*/  ULEA UR7, UR14, UR6, 0x3 ;  /* 0x000000060e077291 */ /* 0x004fe4000f8e18ff */
[----:B------:R-:W-:Y:S01]  /*3880*/  UISETP.NE.AND UP0, UPT, UR16, URZ, UPT ;  /* 0x000000ff1000728c */ /* 0x000fe2000bf05270 */
[----:B----4-:R-:W-:Y:S10]  /*3890*/  @P2 BRA `(.L_x_67) ;  /* 0x00000000000c2947 */ /* 0x010ff40003800000 */
[----:B-1----:R-:W-:Y:S04]  /*38a0*/  SHF.L.U32 R3, R8, 0x1f, RZ ;  /* 0x0000001f08037819 */ /* 0x002fe800000006ff */
[----:B------:R-:W1:Y:S02]  /*38b0*/  SYNCS.PHASECHK.TRANS64.TRYWAIT P0, [UR7], R3 ;  /* 0x00000003ff0075a7 */ /* 0x000e640008001107 */
[----:B-1----:R-:W-:Y:S05]  /*38c0*/  @!P0 BRA `(.L_x_68) ;  /* 0x0000008400ac8947 */ /* 0x002fea0003800000 */
.L_x_67:
[----:B------:R-:W-:Y:S01]  /*38d0*/  UISETP.NE.AND UP1, UPT, UR15, 0x1, UPT ;  /* 0x000000010f00788c */ /* 0x000fe2000bf25270 */
[----:B------:R-:W-:Y:S01]  /*38e0*/  PLOP3.LUT P2, PT, PT, PT, PT, 0x80, 0x8 ;  /* 0x000000000008781c */ /* 0x000fe20003f4f070 */
[----:B------:R-:W-:Y:S02]  /*38f0*/  UIADD3 UR17, UPT, UPT, UR14, 0x1, URZ ;  /* 0x000000010e117890 */ /* 0x000fe4000fffe0ff */
[----:B------:R-:W-:Y:S02]  /*3900*/  ULEA UR22, UR14, UR12, 0x9 ;  /* 0x0000000c0e167291 */ /* 0x000fe4000f8e48ff */
[----:B------:R-:W-:Y:S01]  /*3910*/  UISETP.NE.AND UP2, UPT, UR17, 0xe, UPT ;  /* 0x0000000e1100788c */ /* 0x000fe2000bf45270 */
[----:B------:R-:W-:Y:S01]  /*3920*/  PLOP3.LUT P0, PT, PT, PT, UP1, 0x80, 0x8 ;  /* 0x000000000008781c */ /* 0x000fe20003f0f018 */
[----:B------:R-:W-:Y:S02]  /*3930*/  ULEA UR24, UR14, UR11, 0x8 ;  /* 0x0000000b0e187291 */ /* 0x000fe4000f8e40ff */
[----:B------:R-:W-:Y:S02]  /*3940*/  USEL UR13, URZ, 0x1, UP2 ;  /* 0x00000001ff0d7887 */ /* 0x000fe40009000000 */
[----:B------:R-:W-:Y:S02]  /*3950*/  USEL UR17, UR17, URZ, UP2 ;  /* 0x000000ff11117287 */ /* 0x000fe40009000000 */
[----:B------:R-:W-:Y:S02]  /*3960*/  UIADD3 UR7, UPT, UPT, UR7, 0x70, URZ ;  /* 0x0000007007077890 */ /* 0x000fe4000fffe0ff */
[----:B------:R-:W-:Y:S01]  /*3970*/  @UP1 ULEA UR4, UR17, UR6, 0x3 ;  /* 0x0000000611041291 */ /* 0x000fe2000f8e18ff */
[----:B------:R-:W-:Y:S01]  /*3980*/  LOP3.LUT R8, R8, UR13, RZ, 0x3c, !PT ;  /* 0x0000000d08087c12 */ /* 0x000fe2000f8e3cff */
[----:B------:R-:W-:Y:S01]  /*3990*/  UMOV UR23, 0x40004040 ;  /* 0x4000404000177882 */ /* 0x000fe20000000000 */
[----:B------:R-:W-:Y:S01]  /*39a0*/  UMOV UR25, 0xc0004010 ;  /* 0xc000401000197882 */ /* 0x000fe20000000000 */
[----:B------:R-:W-:Y:S01]  /*39b0*/  UIADD3 UR15, UPT, UPT, UR15, -0x1, URZ ;  /* 0xffffffff0f0f7890 */ /* 0x000fe2000fffe0ff */
[----:B-1----:R-:W-:Y:S01]  /*39c0*/  @P0 SHF.L.U32 R0, R8, 0x1f, RZ ;  /* 0x0000001f08000819 */ /* 0x002fe200000006ff */
[----:B------:R-:W-:Y:S03]  /*39d0*/  UMOV UR14, UR17 ;  /* 0x00000011000e7c82 */ /* 0x000fe60008000000 */
[----:B------:R2:W4:Y:S01]  /*39e0*/  @P0 SYNCS.PHASECHK.TRANS64.TRYWAIT P2, [UR4], R0 ;  /* 0x00000000ff0005a7 */ /* 0x0005220008041104 */
[----:B------:R2:W-:Y:S01]  /*39f0*/  UTCIMMA gdesc[UR24], gdesc[UR22], tmem[UR8], tmem[UR20], idesc[UR21], UP4 ;  /* 0x00ff1416180075ea */ /* 0x0005e2000a000108 */
[----:B------:R-:W-:Y:S01]  /*3a00*/  UPLOP3.LUT UP4, UPT, UPT, UPT, UPT, 0x80, 0x8 ;  /* 0x000000000008789c */ /* 0x000fe20003f8f070 */
[----:B------:R2:W-:Y:S01]  /*3a10*/  UTCBAR [UR7], URZ ;  /* 0x000000ff070073e9 */ /* 0x0005e200080000ff */
[----:B------:R-:W-:Y:S09]  /*3a20*/  BRA.U UP0, `(.L_x_69) ;  /* 0xfffffffd008c7547 */ /* 0x000ff2000b83ffff */
.L_x_66:
[----:B------:R-:W-:Y:S01]  /*3a30*/  UIADD3 UR18, UPT, UPT, UR18, 0x1, URZ ;  /* 0x0000000112127890 */ /* 0x000fe2000fffe0ff */
[C---:B------:R-:W-:Y:S01]  /*3a40*/  ISETP.NE.AND P0, PT, R10.reuse, 0x2, PT ;  /* 0x000000020a00780c */ /* 0x040fe20003f05270 */
[----:B------:R-:W-:Y:S02]  /*3a50*/  UIADD3 UR9, UPT, UPT, UR9, 0x150, URZ ;  /* 0x0000015009097890 */ /* 0x000fe4000fffe0ff */
[----:B------:R-:W-:Y:S01]  /*3a60*/  UISETP.NE.AND UP0, UPT, UR18, 0x2, UPT ;  /* 0x000000021200788c */ /* 0x000fe2000bf05270 */
[----:B-12---:R-:W-:Y:S02]  /*3a70*/  SEL R0, RZ, 0x1, P0 ;  /* 0x00000001ff007807 */ /* 0x006fe40000000000 */
[----:B------:R-:W-:Y:S01]  /*3a80*/  SEL R10, R10, RZ, P0 ;  /* 0x000000ff0a0a7207 */ /* 0x000fe20000000000 */
[----:B------:R-:W-:Y:S01]  /*3a90*/  USEL UR4, URZ, 0x1, UP0 ;  /* 0x00000001ff047887 */ /* 0x000fe20008000000 */
[----:B------:R-:W-:Y:S01]  /*3aa0*/  LOP3.LUT R9, R9, R0, RZ, 0x3c, !PT ;  /* 0x0000000009097212 */ /* 0x000fe200078e3cff */
[----:B------:R-:W-:Y:S01]  /*3ab0*/  USEL UR18, UR18, URZ, UP0 ;  /* 0x000000ff12127287 */ /* 0x000fe20008000000 */
[----:B------:R1:W-:Y:S03]  /*3ac0*/  UTCBAR [UR9], URZ ;  /* 0x000000ff090073e9 */ /* 0x0003e600080000ff */
[----:B------:R-:W-:Y:S01]  /*3ad0*/  LOP3.LUT R11, R11, UR4, RZ, 0x3c, !PT ;  /* 0x000000040b0b7c12 */ /* 0x000fe2000f8e3cff */
[----:B------:R-:W-:Y:S07]  /*3ae0*/  @P1 BRA `(.L_x_70) ;  /* 0xfffffff800dc1947 */ /* 0x000fee000383ffff */
[----:B------:R-:W2:Y:S01]  /*3af0*/  S2UR UR4, SR_CgaCtaId ;  /* 0x00000000000479c3 */ /* 0x000ea20000008800 */
[----:B------:R-:W-:Y:S01]  /*3b00*/  ELECT P0, URZ, PT ;  /* 0x0000000000ff782f */ /* 0x000fe20003800000 */
[----:B------:R-:W-:Y:S01]  /*3b10*/  IMAD.MOV.U32 R0, RZ, RZ, 0x1 ;  /* 0x00000001ff007424 */ /* 0x000fe200078e00ff */
[----:B------:R-:W-:Y:S01]  /*3b20*/  UIADD3 UR6, UPT, UPT, UR6, 0x160, URZ ;  /* 0x0000016006067890 */ /* 0x000fe2000fffe0ff */
[----:B------:R-:W-:Y:S01]  /*3b30*/  SHF.L.U32 R3, R11, 0x1f, RZ ;  /* 0x0000001f0b037819 */ /* 0x000fe200000006ff */
[----:B------:R-:W-:-:S03]  /*3b40*/  UMOV UR5, 0x40 ;  /* 0x0000004000057882 */ /* 0x000fc60000000000 */
[----:B------:R-:W-:Y:S01]  /*3b50*/  UVIRTCOUNT.DEALLOC.SMPOOL 0x80 ;  /* 0x000000800000784c */ /* 0x000fe20000000000 */
[----:B--2---:R-:W-:Y:S02]  /*3b60*/  ULEA UR4, UR4, UR5, 0x18 ;  /* 0x0000000504047291 */ /* 0x004fe4000f8ec0ff */
[----:B------:R-:W-:-:S07]  /*3b70*/  ULEA UR5, UR18, UR6, 0x3 ;  /* 0x0000000612057291 */ /* 0x000fce000f8e18ff */
[----:B------:R2:W-:Y:S02]  /*3b80*/  @P0 STS.U8 [UR4+0x1c], R0 ;  /* 0x00001c00ff000988 */ /* 0x0005e40008000004 */
[----:B------:R-:W3:Y:S02]  /*3b90*/  SYNCS.PHASECHK.TRANS64.TRYWAIT P0, [UR5], R3 ;  /* 0x00000003ff0075a7 */ /* 0x000ee40008001105 */
[----:B--23--:R-:W-:Y:S05]  /*3ba0*/  @!P0 BRA `(.L_x_71) ;  /* 0x00000084000c8947 */ /* 0x00cfea0003800000 */
.L_x_174:
[----:B------:R-:W-:-:S04]  /*3bb0*/  UIADD3 UR7, UPT, UPT, UR18, 0x1, URZ ;  /* 0x0000000112077890 */ /* 0x000fc8000fffe0ff */
[----:B------:R-:W-:-:S04]  /*3bc0*/  UISETP.NE.AND UP0, UPT, UR7, 0x2, UPT ;  /* 0x000000020700788c */ /* 0x000fc8000bf05270 */
[----:B------:R-:W-:Y:S02]  /*3bd0*/  USEL UR5, URZ, 0x1, UP0 ;  /* 0x00000001ff057887 */ /* 0x000fe40008000000 */
[----:B------:R-:W-:-:S04]  /*3be0*/  USEL UR7, UR7, URZ, UP0 ;  /* 0x000000ff07077287 */ /* 0x000fc80008000000 */
[----:B------:R-:W-:Y:S01]  /*3bf0*/  ULEA UR7, UR7, UR6, 0x3 ;  /* 0x0000000607077291 */ /* 0x000fe2000f8e18ff */
[----:B--2---:R-:W-:-:S04]  /*3c00*/  LOP3.LUT R3, R11, UR5, RZ, 0x3c, !PT ;  /* 0x000000050b037c12 */ /* 0x004fc8000f8e3cff */
[----:B------:R-:W-:-:S04]  /*3c10*/  SHF.L.U32 R3, R3, 0x1f, RZ ;  /* 0x0000001f03037819 */ /* 0x000fc800000006ff */
[----:B------:R-:W2:Y:S02]  /*3c20*/  SYNCS.PHASECHK.TRANS64.TRYWAIT P0, [UR7], R3 ;  /* 0x00000003ff0075a7 */ /* 0x000ea40008001107 */
[----:B--2---:R-:W-:Y:S05]  /*3c30*/  @!P0 BRA `(.L_x_72) ;  /* 0x0000008400008947 */ /* 0x004fea0003800000 */
.L_x_176:
[----:B------:R-:W-:Y:S01]  /*3c40*/  NOP ;  /* 0x0000000000007918 */ /* 0x000fe20000000000 */
[----:B--2---:R-:W2:Y:S01]  /*3c50*/  LDS R0, [UR4+0x14] ;  /* 0x00001404ff007984 */ /* 0x004ea20008000800 */
[----:B------:R-:W-:Y:S01]  /*3c60*/  ULOP3.LUT UR6, UR19, 0xffff, URZ, 0xc0, !UPT ;  /* 0x0000ffff13067892 */ /* 0x000fe2000f8ec0ff */
[----:B------:R-:W-:Y:S01]  /*3c70*/  UMOV UR8, 0xffff ;  /* 0x0000ffff00087882 */ /* 0x000fe20000000000 */
[----:B------:R-:W-:Y:S02]  /*3c80*/  UMOV UR5, 0x1 ;  /* 0x0000000100057882 */ /* 0x000fe40000000000 */
[----:B------:R-:W-:-:S04]  /*3c90*/  USHF.R.U32.HI UR6, URZ, 0x5, UR6 ;  /* 0x00000005ff067899 */ /* 0x000fc80008011606 */
[----:B------:R-:W-:Y:S02]  /*3ca0*/  USHF.L.U32 UR8, UR8, UR6, URZ ;  /* 0x0000000608087299 */ /* 0x000fe400080006ff */
[----:B------:R-:W-:-:S04]  /*3cb0*/  USHF.L.U32 UR5, UR5, UR6, URZ ;  /* 0x0000000605057299 */ /* 0x000fc800080006ff */
[----:B--2---:R-:W-:-:S04]  /*3cc0*/  LOP3.LUT R0, R0, UR8, RZ, 0xc0, !PT ;  /* 0x0000000800007c12 */ /* 0x004fc8000f8ec0ff */
[----:B------:R-:W-:-:S13]  /*3cd0*/  ISETP.NE.AND P0, PT, R0, UR8, PT ;  /* 0x0000000800007c0c */ /* 0x000fda000bf05270 */
[----:B------:R-:W-:Y:S05]  /*3ce0*/  @P0 BRA `(.L_x_73) ;  /* 0x0000000000580947 */ /* 0x000fea0003800000 */
[----:B------:R-:W2:Y:S02]  /*3cf0*/  LDS R0, [UR4+0x18] ;  /* 0x00001804ff007984 */ /* 0x000ea40008000800 */
[----:B--2---:R-:W-:-:S04]  /*3d00*/  LOP3.LUT R0, R0, UR5, RZ, 0xc0, !PT ;  /* 0x0000000500007c12 */ /* 0x004fc8000f8ec0ff */
[----:B------:R-:W-:-:S13]  /*3d10*/  ISETP.NE.AND P0, PT, R0, UR5, PT ;  /* 0x0000000500007c0c */ /* 0x000fda000bf05270 */
[----:B------:R-:W-:Y:S05]  /*3d20*/  @P0 BRA `(.L_x_74) ;  /* 0x00000000003c0947 */ /* 0x000fea0003800000 */
[----:B------:R-:W2:Y:S01]  /*3d30*/  S2R R2, SR_LANEID ;  /* 0x0000000000027919 */ /* 0x000ea20000000000 */
[----:B------:R-:W-:Y:S01]  /*3d40*/  ULOP3.LUT UR8, URZ, UR8, URZ, 0x33, !UPT ;  /* 0x00000008ff087292 */ /* 0x000fe2000f8e33ff */
[----:B------:R-:W-:Y:S01]  /*3d50*/  LOP3.LUT R4, RZ, UR5, RZ, 0x33, !PT ;  /* 0x00000005ff047c12 */ /* 0x000fe2000f8e33ff */
[----:B------:R-:W-:Y:S02]  /*3d60*/  VOTEU.ANY UR7, UPT, PT ;  /* 0x0000000000077886 */ /* 0x000fe400038e0100 */
[----:B------:R-:W-:Y:S01]  /*3d70*/  UFLO.U32 UR7, UR7 ;  /* 0x00000007000772bd */ /* 0x000fe200080e0000 */
[----:B------:R-:W3:Y:S01]  /*3d80*/  REDUX UR5, R4 ;  /* 0x00000000040573c4 */ /* 0x000ee20000000000 */
[----:B------:R-:W-:-:S06]  /*3d90*/  IMAD.U32 R0, RZ, RZ, UR8 ;  /* 0x00000008ff007e24 */ /* 0x000fcc000f8e00ff */
[----:B------:R1:W-:Y:S01]  /*3da0*/  UTCATOMSWS.AND URZ, UR8 ;  /* 0x0000000800ff79e3 */ /* 0x0003e20008000000 */
[----:B------:R-:W4:Y:S01]  /*3db0*/  REDUX UR6, R0 ;  /* 0x00000000000673c4 */ /* 0x000f220000000000 */
[----:B--2---:R-:W-:Y:S01]  /*3dc0*/  ISETP.EQ.U32.AND P0, PT, R2, UR7, PT ;  /* 0x0000000702007c0c */ /* 0x004fe2000bf02070 */
[----:B---3--:R-:W-:Y:S01]  /*3dd0*/  IMAD.U32 R2, RZ, RZ, UR5 ;  /* 0x00000005ff027e24 */ /* 0x008fe2000f8e00ff */
[----:B----4-:R-:W-:-:S11]  /*3de0*/  MOV R3, UR6 ;  /* 0x0000000600037c02 */ /* 0x010fd60008000f00 */
[----:B------:R1:W-:Y:S04]  /*3df0*/  @P0 ATOMS.AND RZ, [UR4+0x14], R3 ;  /* 0x00001403ffff098c */ /* 0x0003e8000a800004 */
[----:B------:R1:W-:Y:S01]  /*3e00*/  @P0 ATOMS.AND RZ, [UR4+0x18], R2 ;  /* 0x00001802ffff098c */ /* 0x0003e2000a800004 */
[----:B------:R-:W-:Y:S05]  /*3e10*/  BRA `(.L_x_75) ;  /* 0x0000000000147947 */ /* 0x000fea0003800000 */
.L_x_74:
[----:B------:R-:W-:Y:S02]  /*3e20*/  MOV R2, 0x3e40 ;  /* 0x00003e4000027802 */ /* 0x000fe40000000f00 */
[----:B-1--45:R-:W-:Y:S05]  /*3e30*/  CALL.REL.NOINC `($__internal_0_$__cuda_sm10x_tcgen05_guardrail_trap_col_being_dealloced_not_returned_by_alloc) ;  /* 0x0000008400e47944 */ /* 0x032fea0003c00000 */
[----:B------:R-:W-:Y:S05]  /*3e40*/  BRA `(.L_x_75) ;  /* 0x0000000000087947 */ /* 0x000fea0003800000 */
.L_x_73:
[----:B------:R-:W-:Y:S02]  /*3e50*/  MOV R2, 0x3e70 ;  /* 0x00003e7000027802 */ /* 0x000fe40000000f00 */
[----:B-1--45:R-:W-:Y:S05]  /*3e60*/  CALL.REL.NOINC `($__internal_2_$__cuda_sm10x_tcgen05_guardrail_trap_unallocated_columns_being_dealloced) ;  /* 0x0000008400f07944 */ /* 0x032fea0003c00000 */
.L_x_75:
[----:B------:R-:W-:Y:S01]  /*3e70*/  NOP ;  /* 0x0000000000007918 */ /* 0x000fe20000000000 */
[----:B-1----:R-:W-:Y:S05]  /*3e80*/  EXIT ;  /* 0x000000000000794d */ /* 0x002fea0003800000 */
.L_x_59:
[----:B------:R-:W-:-:S09]  /*3e90*/  UISETP.NE.OR UP2, UPT, UR8, 0x3, !UP2 ;  /* 0x000000030800788c */ /* 0x000fd2000d745670 */
[----:B------:R-:W-:Y:S05]  /*3ea0*/  BRA.U UP2, `(.L_x_76) ;  /* 0x0000001102147547 */ /* 0x000fea000b800000 */
[----:B------:R-:W1:Y:S01]  /*3eb0*/  LDC R0, c[0x0][0xb30] ;  /* 0x0002cc00ff007b82 */ /* 0x000e620000000800 */
[----:B------:R-:W2:Y:S01]  /*3ec0*/  LDCU.64 UR8, c[0x0][0x888] ;  /* 0x00011100ff0877ac */ /* 0x000ea20008000a00 */
[----:B------:R-:W-:Y:S02]  /*3ed0*/  HFMA2 R29, -RZ, RZ, 0, 0 ;  /* 0x00000000ff1d7431 */ /* 0x000fe400000001ff */
[----:B------:R-:W-:Y:S01]  /*3ee0*/  IMAD.MOV.U32 R31, RZ, RZ, 0x1 ;  /* 0x00000001ff1f7424 */ /* 0x000fe200078e00ff */
[----:B------:R-:W-:Y:S01]  /*3ef0*/  MOV R23, 0x2000 ;  /* 0x0000200000177802 */ /* 0x000fe20000000f00 */
[----:B------:R-:W4:Y:S01]  /*3f00*/  LDCU.64 UR4, c[0x0][0x890] ;  /* 0x00011200ff0477ac */ /* 0x000f220008000a00 */
[----:B------:R-:W-:Y:S01]  /*3f10*/  IMAD.MOV.U32 R30, RZ, RZ, RZ ;  /* 0x000000ffff1e7224 */ /* 0x000fe200078e00ff */
[----:B------:R-:W3:Y:S01]  /*3f20*/  LDC R19, c[0x0][0x370] ;  /* 0x0000dc00ff137b82 */ /* 0x000ee20000000800 */
[----:B------:R-:W-:Y:S01]  /*3f30*/  UMOV UR7, 0x400 ;  /* 0x0000040000077882 */ /* 0x000fe20000000000 */
[----:B------:R-:W-:-:S02]  /*3f40*/  UPLOP3.LUT UP1, UPT, UPT, UPT, UPT, 0x40, 0x4 ;  /* 0x000000000004789c */ /* 0x000fc40003f2e870 */
[----:B------:R-:W-:-:S04]  /*3f50*/  ULEA UR7, UR37, UR7, 0x18 ;  /* 0x0000000725077291 */ /* 0x000fc8000f8ec0ff */
[----:B------:R-:W3:Y:S01]  /*3f60*/  LDC R2, c[0x0][0xb0c] ;  /* 0x0002c300ff027b82 */ /* 0x000ee20000000800 */
[----:B------:R-:W-:Y:S02]  /*3f70*/  UIADD3 UR13, UPT, UPT, UR7, 0xf8, URZ ;  /* 0x000000f8070d7890 */ /* 0x000fe4000fffe0ff */
[----:B--2---:R-:W-:Y:S02]  /*3f80*/  UISETP.NE.U32.AND UP2, UPT, UR8, URZ, UPT ;  /* 0x000000ff0800728c */ /* 0x004fe4000bf45070 */
[----:B------:R-:W-:Y:S02]  /*3f90*/  UIADD3 UR33, UPT, UPT, UR7, 0xe0, URZ ;  /* 0x000000e007217890 */ /* 0x000fe4000fffe0ff */
[----:B----4-:R-:W-:Y:S01]  /*3fa0*/  UISETP.NE.U32.AND UP3, UPT, UR4, URZ, UPT ;  /* 0x000000ff0400728c */ /* 0x010fe2000bf65070 */
[----:B------:R-:W2:Y:S01]  /*3fb0*/  LDC R18, c[0x0][0xb20] ;  /* 0x0002c800ff127b82 */ /* 0x000ea20000000800 */
[----:B-1----:R-:W-:Y:S01]  /*3fc0*/  ISETP.NE.AND P1, PT, R0, 0x1, PT ;  /* 0x000000010000780c */ /* 0x002fe20003f25270 */
[----:B------:R-:W-:-:S02]  /*3fd0*/  UISETP.NE.AND.EX UP2, UPT, UR9, URZ, UPT, UP2 ;  /* 0x000000ff0900728c */ /* 0x000fc4000bf45320 */
[----:B------:R-:W-:Y:S02]  /*3fe0*/  UIADD3 UR25, UPT, UPT, UR7, 0xe8, URZ ;  /* 0x000000e807197890 */ /* 0x000fe4000fffe0ff */
[----:B------:R-:W-:Y:S02]  /*3ff0*/  UIADD3 UR17, UPT, UPT, UR7, 0xf0, URZ ;  /* 0x000000f007117890 */ /* 0x000fe4000fffe0ff */
[----:B------:R-:W1:Y:S01]  /*4000*/  LDC.64 R32, c[0x0][0x348] ;  /* 0x0000d200ff207b82 */ /* 0x000e620000000a00 */
[----:B------:R-:W-:Y:S02]  /*4010*/  UPRMT UR13, UR37, 0x654, UR13 ;  /* 0x00000654250d7896 */ /* 0x000fe4000800000d */
[----:B------:R-:W-:-:S05]  /*4020*/  UISETP.NE.AND.EX UP3, UPT, UR5, URZ, UPT, UP3 ;  /* 0x000000ff0500728c */ /* 0x000fca000bf65330 */
[----:B------:R-:W4:Y:S08]  /*4030*/  LDC.64 R16, c[0x0][0xb10] ;  /* 0x0002c400ff107b82 */ /* 0x000f300000000a00 */
[----:B------:R-:W1:Y:S08]  /*4040*/  LDC.64 R6, c[0x0][0xb18] ;  /* 0x0002c600ff067b82 */ /* 0x000e700000000a00 */
[----:B------:R-:W1:Y:S08]  /*4050*/  LDC.64 R4, c[0x0][0xb28] ;  /* 0x0002ca00ff047b82 */ /* 0x000e700000000a00 */
[----:B--23--:R-:W1:Y:S02]  /*4060*/  LDC R22, c[0x0][0x374] ;  /* 0x0000dd00ff167b82 */ /* 0x00ce640000000800 */
.L_x_87:
[C---:B------:R-:W-:Y:S02]  /*4070*/  LEA R0, R30.reuse, UR7, 0x3 ;  /* 0x000000071e007c11 */ /* 0x040fe4000f8e18ff */
[----:B------:R-:W-:Y:S02]  /*4080*/  SHF.L.U32 R3, R29, 0x1f, RZ ;  /* 0x0000001f1d037819 */ /* 0x000fe400000006ff */
[----:B------:R-:W-:Y:S02]  /*4090*/  LEA R24, R30, UR7, 0x4 ;  /* 0x000000071e187c11 */ /* 0x000fe4000f8e20ff */
[----:B--2---:R-:W2:Y:S02]  /*40a0*/  SYNCS.PHASECHK.TRANS64.TRYWAIT P0, [R0+URZ+0x130], R3 ;  /* 0x00013003000075a7 */ /* 0x004ea400080011ff */
[----:B--2---:R-:W-:Y:S05]  /*40b0*/  @!P0 BRA `(.L_x_77) ;  /* 0x0000007c00f88947 */ /* 0x004fea0003800000 */
.L_x_177:
[----:B------:R-:W-:Y:S01]  /*40c0*/  ISETP.GE.AND P0, PT, R72, 0x1, PT ;  /* 0x000000014800780c */ /* 0x000fe20003f06270 */
[----:B------:R-:W3:Y:S01]  /*40d0*/  LDS.128 R24, [R24+0x1a0] ;  /* 0x0001a00018187984 */ /* 0x000ee20000000c00 */
[----:B--2---:R-:W-:Y:S01]  /*40e0*/  VIADD R0, R0, 0x140 ;  /* 0x0000014000007836 */ /* 0x004fe20000000000 */
[----:B------:R-:W-:Y:S01]  /*40f0*/  @!PT LDS RZ, [RZ] ;  /* 0x00000000fffff984 */ /* 0x000fe20000000800 */
[----:B------:R-:W-:Y:S01]  /*4100*/  @!PT LDS RZ, [RZ] ;  /* 0x00000000fffff984 */ /* 0x000fe20000000800 */
[----:B------:R-:W-:Y:S01]  /*4110*/  @!PT LDS RZ, [RZ] ;  /* 0x00000000fffff984 */ /* 0x000fe20000000800 */
[----:B------:R-:W-:Y:S01]  /*4120*/  @!PT LDS RZ, [RZ] ;  /* 0x00000000fffff984 */ /* 0x000fe20000000800 */
[----:B------:R2:W-:Y:S06]  /*4130*/  MEMBAR.ALL.CTA ;  /* 0x0000000000007992 */ /* 0x0005ec0000008000 */
[----:B--2---:R-:W2:Y:S01]  /*4140*/  FENCE.VIEW.ASYNC.S ;  /* 0x00000000000073c6 */ /* 0x004ea20000000000 */
[----:B------:R-:W-:Y:S04]  /*4150*/  PRMT R0, RZ, 0x654, R0 ;  /* 0x00000654ff007816 */ /* 0x000fe80000000000 */
[----:B--2---:R2:W-:Y:S01]  /*4160*/  SYNCS.ARRIVE.TRANS64.RED.A1T0 RZ, [R0+URZ], RZ ;  /* 0x000000ff00ff79a7 */ /* 0x0045e200081004ff */
[----:B---3--:R-:W-:Y:S11]  /*4170*/  LOP3.LUT P3, RZ, R26, 0x1, RZ, 0xc0, !PT ;  /* 0x000000011aff7812 */ /* 0x008ff6000786c0ff */
[----:B------:R-:W-:Y:S02]  /*4180*/  @!UPT UIADD3 URZ, UPT, UPT, URZ, URZ, URZ ;  /* 0x000000fffffff290 */ /* 0x000fe4000fffe0ff */
[----:B------:R-:W-:Y:S02]  /*4190*/  @P3 MOV R13, R24 ;  /* 0x00000018000d3202 */ /* 0x000fe40000000f00 */
[----:B------:R-:W-:Y:S01]  /*41a0*/  @P3 LOP3.LUT R8, R25, 0xffff, RZ, 0xc0, !PT ;  /* 0x0000ffff19083812 */ /* 0x000fe200078ec0ff */
[----:B--2---:R-:W-:Y:S06]  /*41b0*/  @!P0 BRA `(.L_x_78) ;  /* 0x0000000000a48947 */ /* 0x004fec0003800000 */
[----:B-1----:R-:W-:Y:S01]  /*41c0*/  IMAD.HI.U32 R35, R22, R7, RZ ;  /* 0x0000000716237227 */ /* 0x002fe200078e00ff */
[----:B------:R-:W-:Y:S02]  /*41d0*/  ISETP.NE.AND P0, PT, R6, 0x1, PT ;  /* 0x000000010600780c */ /* 0x000fe40003f05270 */
[----:B------:R-:W-:Y:S01]  /*41e0*/  ISETP.NE.AND P2, PT, R72, 0x1, PT ;  /* 0x000000014800780c */ /* 0x000fe20003f45270 */
[----:B----4-:R-:W-:Y:S01]  /*41f0*/  IMAD.HI.U32 R34, R19, R16, RZ ;  /* 0x0000001013227227 */ /* 0x010fe200078e00ff */
[----:B------:R-:W-:Y:S02]  /*4200*/  SHF.R.U32.HI R35, RZ, R18, R35 ;  /* 0x00000012ff237219 */ /* 0x000fe40000011623 */
[----:B------:R-:W-:Y:S01]  /*4210*/  ISETP.NE.AND P4, PT, R2, 0x1, PT ;  /* 0x000000010200780c */ /* 0x000fe20003f85270 */
[----:B------:R-:W-:Y:S01]  /*4220*/  IMAD.HI.U32 R36, R13, R16, RZ ;  /* 0x000000100d247227 */ /* 0x000fe200078e00ff */
[----:B------:R-:W-:Y:S02]  /*4230*/  SHF.R.U32.HI R34, RZ, R17, R34 ;  /* 0x00000011ff227219 */ /* 0x000fe40000011622 */
[----:B------:R-:W-:Y:S01]  /*4240*/  SEL R3, R22, R35, !P0 ;  /* 0x0000002316037207 */ /* 0x000fe20004000000 */
[C---:B------:R-:W-:Y:S01]  /*4250*/  IMAD.HI.U32 R35, R8.reuse, R7, RZ ;  /* 0x0000000708237227 */ /* 0x040fe200078e00ff */
[----:B------:R-:W-:Y:S02]  /*4260*/  SEL R11, R19, R34, !P4 ;  /* 0x00000022130b7207 */ /* 0x000fe40006000000 */
[----:B------:R-:W-:Y:S01]  /*4270*/  SHF.R.U32.HI R36, RZ, R17, R36 ;  /* 0x00000011ff247219 */ /* 0x000fe20000011624 */
[----:B------:R-:W-:Y:S01]  /*4280*/  IMAD.HI.U32 R38, R3, R4, RZ ;  /* 0x0000000403267227 */ /* 0x000fe200078e00ff */
[----:B------:R-:W-:Y:S03]  /*4290*/  SHF.R.U32.HI R35, RZ, R18, R35 ;  /* 0x00000012ff237219 */ /* 0x000fe60000011623 */
[----:B------:R-:W-:Y:S01]  /*42a0*/  IMAD.HI.U32 R34, R11, R4, RZ ;  /* 0x000000040b227227 */ /* 0x000fe200078e00ff */
[----:B------:R-:W-:Y:S02]  /*42b0*/  @P2 SHF.R.U32.HI R3, RZ, R5, R38 ;  /* 0x00000005ff032219 */ /* 0x000fe40000011626 */
[----:B------:R-:W-:Y:S02]  /*42c0*/  SEL R9, R8, R35, !P0 ;  /* 0x0000002308097207 */ /* 0x000fe40004000000 */
[----:B------:R-:W-:Y:S01]  /*42d0*/  @P2 SHF.R.U32.HI R11, RZ, R5, R34 ;  /* 0x00000005ff0b2219 */ /* 0x000fe20000011622 */
[C---:B------:R-:W-:Y:S01]  /*42e0*/  IMAD R10, R72.reuse, R3, RZ ;  /* 0x00000003480a7224 */ /* 0x040fe200078e02ff */
[----:B------:R-:W-:Y:S01]  /*42f0*/  SEL R3, R13, R36, !P4 ;  /* 0x000000240d037207 */ /* 0x000fe20006000000 */
[C---:B------:R-:W-:Y:S03]  /*4300*/  IMAD.HI.U32 R14, R9.reuse, R4, RZ ;  /* 0x00000004090e7227 */ /* 0x040fe600078e00ff */
[----:B------:R-:W-:Y:S01]  /*4310*/  ISETP.GE.AND P0, PT, R9, R10, PT ;  /* 0x0000000a0900720c */ /* 0x000fe20003f06270 */
[C---:B------:R-:W-:Y:S01]  /*4320*/  IMAD R12, R72.reuse, R11, RZ ;  /* 0x0000000b480c7224 */ /* 0x040fe200078e02ff */
[-C--:B------:R-:W-:Y:S04]  /*4330*/  SHF.R.U32.HI R14, RZ, R5.reuse, R14 ;  /* 0x00000005ff0e7219 */ /* 0x080fe8000001160e */
[----:B------:R-:W-:Y:S02]  /*4340*/  ISETP.GE.OR P0, PT, R3, R12, P0 ;  /* 0x0000000c0300720c */ /* 0x000fe40000706670 */
[----:B------:R-:W-:Y:S05]  /*4350*/  SEL R15, R9, R14, !P2 ;  /* 0x0000000e090f7207 */ /* 0x000fea0005000000 */
[----:B------:R-:W-:Y:S04]  /*4360*/  IMAD.MOV R14, RZ, RZ, -R15 ;  /* 0x000000ffff0e7224 */ /* 0x000fe800078e0a0f */
[----:B------:R-:W-:Y:S02]  /*4370*/  IMAD R14, R72, R14, R9 ;  /* 0x0000000e480e7224 */ /* 0x000fe400078e0209 */
[C---:B------:R-:W-:Y:S05]  /*4380*/  @!P0 IMAD.HI.U32 R10, R3.reuse, R4, RZ ;  /* 0x00000004030a8227 */ /* 0x040fea00078e00ff */
[----:B------:R-:W-:Y:S04]  /*4390*/  @!P0 SHF.R.U32.HI R10, RZ, R5, R10 ;  /* 0x00000005ff0a8219 */ /* 0x000fe8000001160a */
[----:B------:R-:W-:Y:S01]  /*43a0*/  @!P0 SEL R0, R3, R10, !P2 ;  /* 0x0000000a03008207 */ /* 0x000fe20005000000 */
[----:B------:R-:W-:Y:S03]  /*43b0*/  IMAD.MOV R10, RZ, RZ, -R3 ;  /* 0x000000ffff0a7224 */ /* 0x000fe600078e0a03 */
[----:B------:R-:W-:Y:S01]  /*43c0*/  @!P0 IADD3 R15, PT, PT, R15, -R0, RZ ;  /* 0x800000000f0f8210 */ /* 0x000fe20007ffe0ff */
[----:B------:R-:W-:Y:S01]  /*43d0*/  @!P0 IMAD R0, R11, R14, R0 ;  /* 0x0000000e0b008224 */ /* 0x000fe200078e0200 */
[----:B------:R-:W-:Y:S01]  /*43e0*/  IADD3 R11, PT, PT, -R9, RZ, RZ ;  /* 0x000000ff090b7210 */ /* 0x000fe20007ffe1ff */
[----:B------:R-:W-:Y:S02]  /*43f0*/  IMAD R13, R2, R10, R13 ;  /* 0x0000000a020d7224 */ /* 0x000fe400078e020d */
[----:B------:R-:W-:Y:S02]  /*4400*/  @!P0 IMAD R9, R15, R72, R3 ;  /* 0x000000480f098224 */ /* 0x000fe400078e0203 */
[----:B------:R-:W-:Y:S02]  /*4410*/  @!P0 IMAD.MOV.U32 R3, RZ, RZ, R0 ;  /* 0x000000ffff038224 */ /* 0x000fe400078e0000 */
[----:B------:R-:W-:Y:S02]  /*4420*/  IMAD R8, R6, R11, R8 ;  /* 0x0000000b06087224 */ /* 0x000fe400078e0208 */
[----:B------:R-:W-:Y:S02]  /*4430*/  IMAD R13, R3, R2, R13 ;  /* 0x00000002030d7224 */ /* 0x000fe400078e020d */
[----:B------:R-:W-:Y:S02]  /*4440*/  IMAD R8, R9, R6, R8 ;  /* 0x0000000609087224 */ /* 0x000fe400078e0208 */
.L_x_78:
[----:B------:R-:W-:Y:S05]  /*4450*/  BRA.U UP1, `(.L_x_79) ;  /* 0x0000000101107547 */ /* 0x000fea000b800000 */
[----:B------:R-:W-:Y:S04]  /*4460*/  MOV R0, UR6 ;  /* 0x0000000600007c02 */ /* 0x000fe80008000f00 */
[----:B------:R-:W-:Y:S04]  /*4470*/  SHF.L.U32 R3, R0, 0x1f, RZ ;  /* 0x0000001f00037819 */ /* 0x000fe800000006ff */
[----:B------:R-:W2:Y:S02]  /*4480*/  SYNCS.PHASECHK.TRANS64.TRYWAIT P0, [UR7+0x128], R3 ;  /* 0x00012803ff0075a7 */ /* 0x000ea40008001107 */
[----:B--2---:R-:W-:Y:S05]  /*4490*/  @!P0 BRA `(.L_x_80) ;  /* 0x0000007c00148947 */ /* 0x004fea0003800000 */
.L_x_79:
[----:B------:R-:W-:Y:S02]  /*44a0*/  R2UR UR35, R21 ;  /* 0x00000000152372ca */ /* 0x000fe400000e0000 */
[----:B------:R-:W-:Y:S02]  /*44b0*/  R2UR UR34, R20 ;  /* 0x00000000142272ca */ /* 0x000fe400000e0000 */
[----:B------:R-:W-:Y:S02]  /*44c0*/  ISETP.NE.U32.AND P2, PT, RZ, UR4, PT ;  /* 0x00000004ff007c0c */ /* 0x000fe4000bf45070 */
[----:B------:R-:W-:Y:S02]  /*44d0*/  SHF.L.U32 R12, R31, 0x1f, RZ ;  /* 0x0000001f1f0c7819 */ /* 0x000fe400000006ff */
[----:B------:R-:W-:Y:S05]  /*44e0*/  ISETP.NE.AND.EX P2, PT, RZ, UR5, PT, P2 ;  /* 0x00000005ff007c0c */ /* 0x000fea000bf45320 */
[----:B------:R-:W-:Y:S02]  /*44f0*/  USHF.L.U32 UR35, UR35, 0x7, URZ ;  /* 0x0000000723237899 */ /* 0x000fe400080006ff */
[----:B------:R-:W-:Y:S01]  /*4500*/  USHF.L.U32 UR34, UR34, 0x8, URZ ;  /* 0x0000000822227899 */ /* 0x000fe200080006ff */
[----:B------:R-:W-:Y:S11]  /*4510*/  BRA.U !UP3, `(.L_x_81) ;  /* 0x000000010b347547 */ /* 0x000ff6000b800000 */
[----:B------:R-:W-:Y:S01]  /*4520*/  UPLOP3.LUT UP0, UPT, UPT, UPT, UP2, 0x80, 0x8 ;  /* 0x000000000008789c */ /* 0x000fe20003f0f020 */
[----:B--2---:R-:W-:Y:S02]  /*4530*/  HFMA2 R0, -RZ, RZ, 0, 5.9604644775390625e-08 ;  /* 0x00000001ff007431 */ /* 0x004fe400000001ff */
[----:B------:R-:W-:Y:S03]  /*4540*/  IMAD.MOV.U32 R151, RZ, RZ, 0x1 ;  /* 0x00000001ff977424 */ /* 0x000fe600078e00ff */
[----:B------:R-:W-:Y:S05]  /*4550*/  PLOP3.LUT P0, PT, PT, PT, UP0, 0x80, 0x8 ;  /* 0x000000000008781c */ /* 0x000fea0003f0f008 */
[----:B------:R-:W2:Y:S01]  /*4560*/  @UP0 LDCU.64 UR10, c[0x0][0x888] ;  /* 0x00011100ff0a07ac */ /* 0x000ea20008000a00 */
[----:B------:R-:W-:Y:S07]  /*4570*/  @UP0 UIMAD UR8, UR36, UR4, URZ ;  /* 0x00000004240802a4 */ /* 0x000fee000f8e02ff */
[----:B------:R-:W-:Y:S01]  /*4580*/  @!P0 PRMT R151, R0, 0x7610, R151 ;  /* 0x0000761000978816 */ /* 0x000fe20000000097 */
[----:B--2---:R-:W-:Y:S03]  /*4590*/  @UP0 UIMAD.WIDE UR10, UR8, 0x4, UR10 ;  /* 0x00000004080a08a5 */ /* 0x004fe6000f8e020a */
[----:B------:R-:W2:Y:S03]  /*45a0*/  @!UP0 LDCU UR8, c[0x0][0x880] ;  /* 0x00011000ff0887ac */ /* 0x000ea60008000800 */
[----:B------:R-:W-:Y:S01]  /*45b0*/  IMAD.U32 R10, RZ, RZ, UR10 ;  /* 0x0000000aff0a7e24 */ /* 0x000fe2000f8e00ff */
[----:B------:R-:W-:Y:S05]  /*45c0*/  MOV R11, UR11 ;  /* 0x0000000b000b7c02 */ /* 0x000fea0008000f00 */
[----:B-----5:R3:W5:Y:S02]  /*45d0*/  @P0 LDG.E R82, desc[UR46][R10.64] ;  /* 0x0000002e0a520981 */ /* 0x020764000c1e1900 */
[----:B--23--:R-:W-:Y:S07]  /*45e0*/  @!P0 IMAD.U32 R82, RZ, RZ, UR8 ;  /* 0x00000008ff528e24 */ /* 0x00cfee000f8e00ff */
.L_x_81:
[----:B-----5:R-:W-:Y:S01]  /*45f0*/  @!P2 ISETP.EQ.AND P0, PT, R82, RZ, PT ;  /* 0x000000ff5200a20c */ /* 0x020fe20003f02270 */
[----:B------:R-:W-:Y:S01]  /*4600*/  @!UPT UIADD3 URZ, UPT, UPT, URZ, URZ, URZ ;  /* 0x000000fffffff290 */ /* 0x000fe2000fffe0ff */
[----:B------:R-:W-:Y:S11]  /*4610*/  @!P2 BRA `(.L_x_82) ;  /* 0x000000000014a947 */ /* 0x000ff60003800000 */
[----:B------:R-:W-:Y:S02]  /*4620*/  LOP3.LUT P2, RZ, R151, 0xff, RZ, 0xc0, !PT ;  /* 0x000000ff97ff7812 */ /* 0x000fe4000784c0ff */
[----:B------:R-:W-:Y:S04]  /*4630*/  PLOP3.LUT P0, PT, PT, PT, UP0, 0x80, 0x8 ;  /* 0x000000000008781c */ /* 0x000fe80003f0f008 */
[----:B------:R-:W-:Y:S07]  /*4640*/  PLOP3.LUT P0, PT, P0, PT, PT, 0x8, 0x80 ;  /* 0x000000000080781c */ /* 0x000fee000070e170 */
[----:B------:R-:W-:Y:S11]  /*4650*/  @P2 ISETP.EQ.AND P0, PT, R82, RZ, PT ;  /* 0x000000ff5200220c */ /* 0x000ff60003f02270 */
[----:B------:R-:W-:Y:S02]  /*4660*/  @!UPT UIADD3 URZ, UPT, UPT, URZ, URZ, URZ ;  /* 0x000000fffffff290 */ /* 0x000fe4000fffe0ff */
.L_x_82:
[----:B------:R-:W3:Y:S01]  /*4670*/  SYNCS.PHASECHK.TRANS64.TRYWAIT P2, [UR7+0x100], R12 ;  /* 0x0001000cff0075a7 */ /* 0x000ee20008041107 */
[----:B------:R-:W-:Y:S04]  /*4680*/  ELECT P4, URZ, PT ;  /* 0x0000000000ff782f */ /* 0x000fe80003880000 */
[----:B------:R-:W-:Y:S11]  /*4690*/  PLOP3.LUT P4, PT, P0, P4, PT, 0xf2, 0x2f ;  /* 0x00000000002f781c */ /* 0x000ff60000789e72 */
[----:B------:R-:W-:Y:S02]  /*46a0*/  @!UPT UIADD3 URZ, UPT, UPT, URZ, URZ, URZ ;  /* 0x000000fffffff290 */ /* 0x000fe4000fffe0ff */
[----:B-1----:R-:W-:Y:S05]  /*46b0*/  @!P4 IADD3 R9, P0, PT, R32, 0x580, RZ ;  /* 0x000005802009c810 */ /* 0x002fea0007f1e0ff */
[----:B--2---:R-:W-:Y:S01]  /*46c0*/  @!P4 IMAD.X R0, RZ, RZ, R33, P0 ;  /* 0x000000ffff00c224 */ /* 0x004fe200000e0621 */
[----:B---3--:R-:W-:Y:S07]  /*46d0*/  @!P2 BRA `(.L_x_83) ;  /* 0x00000078009ca947 */ /* 0x008fee0003800000 */
.L_x_180:
[----:B------:R-:W-:Y:S01]  /*46e0*/  @!P4 R2UR UR8, R0 ;  /* 0x000000000008c2ca */ /* 0x000fe200000e0000 */
[----:B------:R-:W-:Y:S01]  /*46f0*/  VOTEU.ALL UP1, P4 ;  /* 0x0000000000ff7886 */ /* 0x000fe20002020000 */
[----:B------:R-:W-:Y:S01]  /*4700*/  @!P4 R2UR UR9, R9 ;  /* 0x000000000909c2ca */ /* 0x000fe200000e0000 */
[----:B------:R-:W-:Y:S01]  /*4710*/  @!P4 IMAD.MOV.U32 R0, RZ, RZ, 0x2000 ;  /* 0x00002000ff00c424 */ /* 0x000fe200078e00ff */
[----:B------:R-:W-:Y:S01]  /*4720*/  UMOV UR10, 0x0 ;  /* 0x00000000000a7882 */ /* 0x000fe20000000000 */
[----:B------:R-:W-:Y:S01]  /*4730*/  UMOV UR11, 0x10000000 ;  /* 0x10000000000b7882 */ /* 0x000fe20000000000 */
[----:B------:R-:W-:Y:S01]  /*4740*/  @!UP1 UIADD3 UR32, UPT, UPT, UR7, 0x200, URZ ;  /* 0x0000020007209890 */ /* 0x000fe2000fffe0ff */
[----:B------:R-:W-:Y:S01]  /*4750*/  @!P4 IADD3 R9, P0, PT, R32, 0x580, RZ ;  /* 0x000005802009c810 */ /* 0x000fe20007f1e0ff */
[----:B------:R-:W-:Y:S05]  /*4760*/  VOTEU.ALL UP1, P4 ;  /* 0x0000000000ff7886 */ /* 0x000fea0002020000 */
[----:B------:R-:W-:Y:S01]  /*4770*/  IMAD.U32 R11, RZ, RZ, UR8 ;  /* 0x00000008ff0b7e24 */ /* 0x000fe2000f8e00ff */
[----:B------:R-:W-:Y:S01]  /*4780*/  UPRMT UR8, UR37, 0x654, UR33 ;  /* 0x0000065425087896 */ /* 0x000fe20008000021 */
[----:B------:R-:W-:Y:S03]  /*4790*/  IMAD.U32 R10, RZ, RZ, UR9 ;  /* 0x00000009ff0a7e24 */ /* 0x000fe6000f8e00ff */
[----:B------:R-:W-:Y:S02]  /*47a0*/  @!P4 R2UR UR15, R11 ;  /* 0x000000000b0fc2ca */ /* 0x000fe400000e0000 */
[----:B------:R-:W-:Y:S11]  /*47b0*/  @!P4 R2UR UR14, R10 ;  /* 0x000000000a0ec2ca */ /* 0x000ff600000e0000 */
[----:B------:R-:W-:Y:S02]  /*47c0*/  @!UPT UIADD3 URZ, UPT, UPT, URZ, URZ, URZ ;  /* 0x000000fffffff290 */ /* 0x000fe4000fffe0ff */
[----:B------:R2:W-:Y:S01]  /*47d0*/  @!UP1 UTMALDG.3D [UR32], [UR14], desc[UR10] ;  /* 0x00000a200e0095b4 */ /* 0x0005e20008011000 */
[----:B------:R3:W-:Y:S01]  /*47e0*/  @!P4 SYNCS.ARRIVE.TRANS64.RED.A0TR RZ, [UR7+0xe0], R0 ;  /* 0x0000e000ffffc9a7 */ /* 0x0007e20008300407 */
[----:B------:R-:W-:Y:S01]  /*47f0*/  SYNCS.ARRIVE.TRANS64.RED.A1T0 RZ, [UR8], RZ ;  /* 0x000000ffffff79a7 */ /* 0x000fe20008100408 */
[----:B---3--:R-:W-:Y:S01]  /*4800*/  @!P4 IMAD.X R0, RZ, RZ, R33, P0 ;  /* 0x000000ffff00c224 */ /* 0x008fe200000e0621 */
[----:B------:R-:W3:Y:S02]  /*4810*/  SYNCS.PHASECHK.TRANS64.TRYWAIT P2, [UR7+0x108], R12 ;  /* 0x0001080cff0075a7 */ /* 0x000ee40008041107 */
[----:B--23--:R-:W-:Y:S05]  /*4820*/  @!P2 BRA `(.L_x_84) ;  /* 0x000000780060a947 */ /* 0x00cfea0003800000 */
.L_x_182:
        /* <DEDUP_REMOVED lines=8> */
[----:B------:R-:W-:Y:S01]  /*48b0*/  @!UP1 UIADD3 UR24, UPT, UPT, UR7, 0x2200, URZ ;  /* 0x0000220007189890 */ /* 0x000fe2000fffe0ff */
[----:B------:R-:W-:Y:S01]  /*48c0*/  VOTEU.ALL UP1, P4 ;  /* 0x0000000000ff7886 */ /* 0x000fe20002020000 */
[----:B------:R-:W-:Y:S01]  /*48d0*/  UMOV UR27, UR35 ;  /* 0x00000023001b7c82 */ /* 0x000fe20008000000 */
[----:B------:R-:W-:Y:S02]  /*48e0*/  UMOV UR28, UR36 ;  /* 0x00000024001c7c82 */ /* 0x000fe40008000000 */
[----:B------:R-:W-:Y:S01]  /*48f0*/  IMAD.U32 R11, RZ, RZ, UR8 ;  /* 0x00000008ff0b7e24 */ /* 0x000fe2000f8e00ff */
[----:B------:R-:W-:Y:S01]  /*4900*/  UPRMT UR8, UR37, 0x654, UR25 ;  /* 0x0000065425087896 */ /* 0x000fe20008000019 */
[----:B------:R-:W-:Y:S02]  /*4910*/  IMAD.U32 R10, RZ, RZ, UR9 ;  /* 0x00000009ff0a7e24 */ /* 0x000fe4000f8e00ff */
[----:B------:R-:W-:Y:S01]  /*4920*/  @!P4 IMAD.X R20, RZ, RZ, R33, P0 ;  /* 0x000000ffff14c224 */ /* 0x000fe200000e0621 */
[----:B------:R-:W-:Y:S02]  /*4930*/  @!P4 R2UR UR15, R11 ;  /* 0x000000000b0fc2ca */ /* 0x000fe400000e0000 */
[----:B------:R-:W-:Y:S11]  /*4940*/  @!P4 R2UR UR14, R10 ;  /* 0x000000000a0ec2ca */ /* 0x000ff600000e0000 */
[----:B------:R-:W-:Y:S02]  /*4950*/  @!UPT UIADD3 URZ, UPT, UPT, URZ, URZ, URZ ;  /* 0x000000fffffff290 */ /* 0x000fe4000fffe0ff */
[----:B------:R2:W-:Y:S01]  /*4960*/  @!UP1 UTMALDG.3D [UR24], [UR14], desc[UR10] ;  /* 0x00000a180e0095b4 */ /* 0x0005e20008011000 */
[----:B------:R2:W-:Y:S01]  /*4970*/  @!P4 SYNCS.ARRIVE.TRANS64.RED.A0TR RZ, [UR7+0xe8], R0 ;  /* 0x0000e800ffffc9a7 */ /* 0x0005e20008300407 */
[----:B------:R-:W-:Y:S01]  /*4980*/  SYNCS.ARRIVE.TRANS64.RED.A1T0 RZ, [UR8], RZ ;  /* 0x000000ffffff79a7 */ /* 0x000fe20008100408 */
[----:B------:R-:W3:Y:S02]  /*4990*/  SYNCS.PHASECHK.TRANS64.TRYWAIT P2, [UR7+0x110], R12 ;  /* 0x0001100cff0075a7 */ /* 0x000ee40008041107 */
[----:B--23--:R-:W-:Y:S05]  /*49a0*/  @!P2 BRA `(.L_x_85) ;  /* 0x000000780018a947 */ /* 0x00cfea0003800000 */
.L_x_184:
[----:B------:R-:W2:Y:S01]  /*49b0*/  LDC.64 R14, c[0x0][0xb10] ;  /* 0x0002c400ff0e7b82 */ /* 0x000ea20000000a00 */
[----:B------:R-:W-:Y:S01]  /*49c0*/  @!P4 R2UR UR8, R20 ;  /* 0x000000001408c2ca */ /* 0x000fe200000e0000 */
[----:B------:R-:W-:Y:S01]  /*49d0*/  VOTEU.ALL UP1, P4 ;  /* 0x0000000000ff7886 */ /* 0x000fe20002020000 */
[----:B------:R-:W-:Y:S01]  /*49e0*/  @!P4 R2UR UR9, R21 ;  /* 0x000000001509c2ca */ /* 0x000fe200000e0000 */
[----:B------:R-:W-:Y:S01]  /*49f0*/  UMOV UR10, 0x0 ;  /* 0x00000000000a7882 */ /* 0x000fe20000000000 */
[----:B------:R-:W-:Y:S03]  /*4a00*/  UMOV UR11, 0x10000000 ;  /* 0x10000000000b7882 */ /* 0x000fe60000000000 */
[----:B------:R-:W3:Y:S01]  /*4a10*/  LDC.64 R10, c[0x0][0xb18] ;  /* 0x0002c600ff0a7b82 */ /* 0x000ee20000000a00 */
[----:B------:R-:W-:Y:S01]  /*4a20*/  @!UP1 UIADD3 UR18, UPT, UPT, UR34, 0x80, URZ ;  /* 0x0000008022129890 */ /* 0x000fe2000fffe0ff */
[----:B------:R-:W-:Y:S01]  /*4a30*/  @P3 SHF.R.U32.HI R28, RZ, 0x10, R25 ;  /* 0x00000010ff1c3819 */ /* 0x000fe20000011619 */
[----:B------:R-:W-:Y:S01]  /*4a40*/  @!UP1 UIADD3 UR16, UPT, UPT, UR7, 0x4200, URZ ;  /* 0x0000420007109890 */ /* 0x000fe2000fffe0ff */
[----:B------:R-:W-:Y:S01]  /*4a50*/  VIADD R30, R30, 0x1 ;  /* 0x000000011e1e7836 */ /* 0x000fe20000000000 */
[----:B------:R-:W-:Y:S03]  /*4a60*/  VOTEU.ALL UP1, P4 ;  /* 0x0000000000ff7886 */ /* 0x000fe60002020000 */
[----:B------:R-:W5:Y:S01]  /*4a70*/  @!P1 LDC R0, c[0x0][0xb20] ;  /* 0x0002c800ff009b82 */ /* 0x000f620000000800 */
[----:B------:R-:W-:Y:S01]  /*4a80*/  UMOV UR19, UR35 ;  /* 0x0000002300137c82 */ /* 0x000fe20008000000 */
[----:B------:R-:W-:Y:S01]  /*4a90*/  IMAD.U32 R21, RZ, RZ, UR8 ;  /* 0x00000008ff157e24 */ /* 0x000fe2000f8e00ff */
[----:B------:R-:W-:Y:S05]  /*4aa0*/  UMOV UR20, UR36 ;  /* 0x0000002400147c82 */ /* 0x000fea0008000000 */
[----:B-1----:R-:W1:Y:S01]  /*4ab0*/  @!P1 LDC R3, c[0x0][0xb0c] ;  /* 0x0002c300ff039b82 */ /* 0x002e620000000800 */
[----:B------:R-:W-:Y:S01]  /*4ac0*/  IMAD.U32 R20, RZ, RZ, UR9 ;  /* 0x00000009ff147e24 */ /* 0x000fe2000f8e00ff */
[----:B------:R-:W-:Y:S01]  /*4ad0*/  UPRMT UR8, UR37, 0x654, UR17 ;  /* 0x0000065425087896 */ /* 0x000fe20008000011 */
[----:B------:R-:W-:Y:S03]  /*4ae0*/  @!P4 R2UR UR15, R21 ;  /* 0x00000000150fc2ca */ /* 0x000fe600000e0000 */
[----:B------:R-:W-:Y:S01]  /*4af0*/  @!P4 R2UR UR14, R20 ;  /* 0x00000000140ec2ca */ /* 0x000fe200000e0000 */
[----:B------:R-:W-:Y:S11]  /*4b00*/  @!P4 IMAD.MOV.U32 R20, RZ, RZ, 0x2000 ;  /* 0x00002000ff14c424 */ /* 0x000ff600078e00ff */
[----:B------:R-:W-:Y:S01]  /*4b10*/  @!UPT UIADD3 URZ, UPT, UPT, URZ, URZ, URZ ;  /* 0x000000fffffff290 */ /* 0x000fe2000fffe0ff */
[----:B------:R1:W-:Y:S01]  /*4b20*/  @!UP1 UTMALDG.3D [UR16], [UR14], desc[UR10] ;  /* 0x00000a100e0095b4 */ /* 0x0003e20008011000 */
[----:B------:R1:W-:Y:S02]  /*4b30*/  @!P4 SYNCS.ARRIVE.TRANS64.RED.A0TR RZ, [UR7+0xf0], R20 ;  /* 0x0000f014ffffc9a7 */ /* 0x0003e40008300407 */
[----:B-1----:R-:W-:Y:S01]  /*4b40*/  @!P1 ISETP.NE.AND P2, PT, R3, 0x1, PT ;  /* 0x000000010300980c */ /* 0x002fe20003f45270 */
[C---:B--2---:R-:W-:Y:S01]  /*4b50*/  @!P1 IMAD.HI.U32 R14, R13.reuse, R14, RZ ;  /* 0x0000000e0d0e9227 */ /* 0x044fe200078e00ff */
[----:B---3--:R-:W-:Y:S03]  /*4b60*/  @!P1 ISETP.NE.AND P0, PT, R10, 0x1, PT ;  /* 0x000000010a00980c */ /* 0x008fe60003f05270 */
[C---:B------:R-:W-:Y:S01]  /*4b70*/  @!P1 IMAD.HI.U32 R11, R8.reuse, R11, RZ ;  /* 0x0000000b080b9227 */ /* 0x040fe200078e00ff */
[----:B------:R-:W-:Y:S04]  /*4b80*/  @!P1 SHF.R.U32.HI R14, RZ, R15, R14 ;  /* 0x0000000fff0e9219 */ /* 0x000fe8000001160e */
[----:B-----5:R-:W-:Y:S01]  /*4b90*/  @!P1 SHF.R.U32.HI R9, RZ, R0, R11 ;  /* 0x00000000ff099219 */ /* 0x020fe2000001160b */
[----:B------:R-:W-:Y:S01]  /*4ba0*/  SYNCS.ARRIVE.TRANS64.RED.A1T0 RZ, [UR8], RZ ;  /* 0x000000ffffff79a7 */ /* 0x000fe20008100408 */
[----:B------:R-:W-:Y:S02]  /*4bb0*/  @!P1 SEL R14, R13, R14, !P2 ;  /* 0x0000000e0d0e9207 */ /* 0x000fe40005000000 */
[----:B------:R-:W-:Y:S01]  /*4bc0*/  @!P1 SEL R9, R8, R9, !P0 ;  /* 0x0000000908099207 */ /* 0x000fe20004000000 */
[----:B------:R-:W1:Y:S04]  /*4bd0*/  SYNCS.PHASECHK.TRANS64.TRYWAIT P5, [UR7+0x118], R12 ;  /* 0x0001180cff0075a7 */ /* 0x000e6800080a1107 */
[----:B------:R-:W-:Y:S02]  /*4be0*/  @!P1 IMAD.IADD R0, R9, 0x1, -R14 ;  /* 0x0000000109009824 */ /* 0x000fe400078e0a0e */
[----:B------:R-:W-:Y:S02]  /*4bf0*/  @!P1 IMAD.IADD R9, R14, 0x1, -R9 ;  /* 0x000000010e099824 */ /* 0x000fe400078e0a09 */
[----:B------:R-:W-:Y:S02]  /*4c00*/  @!P1 IMAD R13, R0, R3, R13 ;  /* 0x00000003000d9224 */ /* 0x000fe400078e020d */
[----:B------:R-:W-:Y:S01]  /*4c10*/  @!P1 IMAD R8, R9, R10, R8 ;  /* 0x0000000a09089224 */ /* 0x000fe200078e0208 */
[----:B-1----:R-:W-:Y:S06]  /*4c20*/  @!P5 BRA `(.L_x_86) ;  /* 0x000000740090d947 */ /* 0x002fec0003800000 */
.L_x_186:
[----:B-1----:R-:W-:Y:S01]  /*4c30*/  @!P4 IADD3 R3, P0, PT, R32, 0x580, RZ ;  /* 0x000005802003c810 */ /* 0x002fe20007f1e0ff */
[----:B------:R-:W-:Y:S01]  /*4c40*/  VOTEU.ALL UP1, P4 ;  /* 0x0000000000ff7886 */ /* 0x000fe20002020000 */
[----:B------:R-:W-:Y:S01]  /*4c50*/  UMOV UR18, 0x0 ;  /* 0x0000000000127882 */ /* 0x000fe20000000000 */
[----:B------:R-:W-:Y:S01]  /*4c60*/  UMOV UR19, 0x10000000 ;  /* 0x1000000000137882 */ /* 0x000fe20000000000 */
[----:B------:R-:W-:Y:S01]  /*4c70*/  @!P4 R2UR UR9, R3 ;  /* 0x000000000309c2ca */ /* 0x000fe200000e0000 */
[----:B------:R-:W-:Y:S01]  /*4c80*/  @!P4 IMAD.X R0, RZ, RZ, R33, P0 ;  /* 0x000000ffff00c224 */ /* 0x000fe200000e0621 */
[----:B------:R-:W-:Y:S01]  /*4c90*/  @!UP1 UIADD3 UR10, UPT, UPT, UR34, 0xc0, URZ ;  /* 0x000000c0220a9890 */ /* 0x000fe2000fffe0ff */
[----:B------:R-:W-:Y:S01]  /*4ca0*/  ISETP.NE.AND P0, PT, R30, 0x2, PT ;  /* 0x000000021e00780c */ /* 0x000fe20003f05270 */
[----:B------:R-:W-:Y:S01]  /*4cb0*/  UMOV UR11, UR35 ;  /* 0x00000023000b7c82 */ /* 0x000fe20008000000 */
[----:B------:R-:W-:Y:S01]  /*4cc0*/  UMOV UR12, UR36 ;  /* 0x00000024000c7c82 */ /* 0x000fe20008000000 */
[----:B------:R-:W-:Y:S01]  /*4cd0*/  @!P4 R2UR UR8, R0 ;  /* 0x000000000008c2ca */ /* 0x000fe200000e0000 */
[----:B------:R-:W-:Y:S01]  /*4ce0*/  IMAD.IADD R20, R8, 0x1, R150 ;  /* 0x0000000108147824 */ /* 0x000fe200078e0296 */
[----:B------:R-:W-:Y:S01]  /*4cf0*/  @P3 R2UR UR36, R28 ;  /* 0x000000001c2432ca */ /* 0x000fe200000e0000 */
[----:B------:R-:W-:Y:S01]  /*4d00*/  IMAD.IADD R21, R13, 0x1, R152 ;  /* 0x000000010d157824 */ /* 0x000fe200078e0298 */
[----:B------:R-:W-:Y:S02]  /*4d10*/  SEL R0, RZ, 0x1, P0 ;  /* 0x00000001ff007807 */ /* 0x000fe40000000000 */
[----:B------:R-:W-:Y:S01]  /*4d20*/  LOP3.LUT R31, R31, 0x1, RZ, 0x3c, !PT ;  /* 0x000000011f1f7812 */ /* 0x000fe200078e3cff */
[----:B------:R-:W-:Y:S01]  /*4d30*/  IMAD.U32 R10, RZ, RZ, UR9 ;  /* 0x00000009ff0a7e24 */ /* 0x000fe2000f8e00ff */
[----:B------:R-:W-:Y:S01]  /*4d40*/  @!UP1 UIADD3 UR9, UPT, UPT, UR7, 0xf8, URZ ;  /* 0x000000f807099890 */ /* 0x000fe2000fffe0ff */
[----:B------:R-:W-:Y:S02]  /*4d50*/  LOP3.LUT R29, R29, R0, RZ, 0x3c, !PT ;  /* 0x000000001d1d7212 */ /* 0x000fe400078e3cff */
[----:B------:R-:W-:Y:S02]  /*4d60*/  SEL R30, R30, RZ, P0 ;  /* 0x000000ff1e1e7207 */ /* 0x000fe40000000000 */
[----:B------:R-:W-:Y:S01]  /*4d70*/  IMAD.U32 R11, RZ, RZ, UR8 ;  /* 0x00000008ff0b7e24 */ /* 0x000fe2000f8e00ff */
[----:B------:R-:W-:Y:S01]  /*4d80*/  @!P4 R2UR UR14, R10 ;  /* 0x000000000a0ec2ca */ /* 0x000fe200000e0000 */
[----:B------:R-:W-:Y:S01]  /*4d90*/  @!UP1 UIADD3 UR8, UPT, UPT, UR7, 0x6200, URZ ;  /* 0x0000620007089890 */ /* 0x000fe2000fffe0ff */
[----:B------:R-:W-:Y:S02]  /*4da0*/  VOTEU.ALL UP1, P4 ;  /* 0x0000000000ff7886 */ /* 0x000fe40002020000 */
[----:B------:R-:W-:Y:S11]  /*4db0*/  @!P4 R2UR UR15, R11 ;  /* 0x000000000b0fc2ca */ /* 0x000ff600000e0000 */
[----:B------:R-:W-:Y:S02]  /*4dc0*/  @!UPT UIADD3 URZ, UPT, UPT, URZ, URZ, URZ ;  /* 0x000000fffffff290 */ /* 0x000fe4000fffe0ff */
[----:B------:R2:W-:Y:S01]  /*4dd0*/  @!UP1 UTMALDG.3D [UR8], [UR14], desc[UR18] ;  /* 0x000012080e0095b4 */ /* 0x0005e20008011000 */
[----:B------:R2:W-:Y:S01]  /*4de0*/  @!P4 SYNCS.ARRIVE.TRANS64.RED.A0TR RZ, [UR7+0xf8], R23 ;  /* 0x0000f817ffffc9a7 */ /* 0x0005e20008300407 */
[----:B------:R-:W-:Y:S01]  /*4df0*/  UPLOP3.LUT UP1, UPT, UPT, UPT, UPT, 0x80, 0x8 ;  /* 0x000000000008789c */ /* 0x000fe20003f2f070 */
[----:B------:R-:W-:Y:S01]  /*4e00*/  SYNCS.ARRIVE.TRANS64.RED.A1T0 RZ, [UR13], RZ ;  /* 0x000000ffffff79a7 */ /* 0x000fe2000810040d */
[----:B------:R-:W-:Y:S09]  /*4e10*/  @P3 BRA `(.L_x_87) ;  /* 0xfffffff000943947 */ /* 0x000ff2000383ffff */
[----:B------:R-:W-:-:S04]  /*4e20*/  SHF.L.U32 R3, R31, 0x1f, RZ ;  /* 0x0000001f1f037819 */ /* 0x000fc800000006ff */
[----:B------:R-:W1:Y:S02]  /*4e30*/  SYNCS.PHASECHK.TRANS64.TRYWAIT P0, [UR7+0x100], R3 ;  /* 0x00010003ff0075a7 */ /* 0x000e640008001107 */
[----:B-1----:R-:W-:Y:S05]  /*4e40*/  @!P0 BRA `(.L_x_88) ;  /* 0x0000007400208947 */ /* 0x002fea0003800000 */
.L_x_188:
[----:B------:R-:W3:Y:S02]  /*4e50*/  SYNCS.PHASECHK.TRANS64.TRYWAIT P0, [UR7+0x108], R3 ;  /* 0x00010803ff0075a7 */ /* 0x000ee40008001107 */
[----:B---3--:R-:W-:Y:S05]  /*4e60*/  @!P0 BRA `(.L_x_89) ;  /* 0x0000007400308947 */ /* 0x008fea0003800000 */
.L_x_190:
[----:B------:R-:W3:Y:S02]  /*4e70*/  SYNCS.PHASECHK.TRANS64.TRYWAIT P0, [UR7+0x110], R3 ;  /* 0x00011003ff0075a7 */ /* 0x000ee40008001107 */
[----:B---3--:R-:W-:Y:S05]  /*4e80*/  @!P0 BRA `(.L_x_90) ;  /* 0x0000007400408947 */ /* 0x008fea0003800000 */
.L_x_192:
[----:B-1----:R-:W-:-:S07]  /*4e90*/  MOV R0, UR7 ;  /* 0x0000000700007c02 */ /* 0x002fce0008000f00 */
.L_x_91:
[----:B-1----:R-:W-:-:S04]  /*4ea0*/  SHF.L.U32 R3, R31, 0x1f, RZ ;  /* 0x0000001f1f037819 */ /* 0x002fc800000006ff */
[----:B------:R1:W3:Y:S03]  /*4eb0*/  SYNCS.PHASECHK.TRANS64.TRYWAIT P0, [R0+URZ+0x118], R3 ;  /* 0x00011803000075a7 */ /* 0x0002e600080011ff */
[----:B---3--:R-:W-:Y:S05]  /*4ec0*/  @!P0 NANOSLEEP.SYNCS 0x989680 ;  /* 0x009896800000895d */ /* 0x008fea0003900000 */
[----:B------:R-:W3:Y:S02]  /*4ed0*/  @!P0 SYNCS.PHASECHK.TRANS64 P0, [R0+URZ+0x118], R3 ;  /* 0x00011803000085a7 */ /* 0x000ee400080010ff */
[----:B--23--:R-:W-:Y:S05]  /*4ee0*/  @P0 EXIT ;  /* 0x000000000000094d */ /* 0x00cfea0003800000 */
[----:B------:R-:W-:Y:S05]  /*4ef0*/  BRA `(.L_x_91) ;  /* 0xfffffffc00e87947 */ /* 0x000fea000383ffff */
.L_x_76:
[----:B------:R-:W-:-:S06]  /*4f00*/  UISETP.GE.AND UP1, UPT, UR8, 0x4, UPT ;  /* 0x000000040800788c */ /* 0x000fcc000bf26270 */
[----:B------:R-:W-:-:S13]  /*4f10*/  PLOP3.LUT P0, PT, PT, PT, UP1, 0x80, 0x8 ;  /* 0x000000000008781c */ /* 0x000fda0003f0f018 */
[----:B------:R-:W-:Y:S05]  /*4f20*/  @!P0 EXIT ;  /* 0x000000000000894d */ /* 0x000fea0003800000 */
[----:B------:R-:W-:Y:S01]  /*4f30*/  BAR.SYNC.DEFER_BLOCKING 0x6, 0xa0 ;  /* 0x0182800000007b1d */ /* 0x000fe20000010000 */
[C---:B------:R-:W-:Y:S01]  /*4f40*/  IMAD.U32 R79, R167.reuse, 0x10000, RZ ;  /* 0x00010000a74f7824 */ /* 0x040fe200078e00ff */
[C---:B------:R-:W-:Y:S01]  /*4f50*/  R2P PR, R167.reuse, 0x6 ;  /* 0x00000006a7007804 */ /* 0x040fe20000000000 */
[----:B------:R-:W-:Y:S01]  /*4f60*/  IMAD.SHL.U32 R2, R167, 0x40, RZ ;  /* 0x00000040a7027824 */ /* 0x000fe200078e00ff */
[----:B------:R-:W-:Y:S01]  /*4f70*/  CS2R R160, SRZ ;  /* 0x0000000000a07805 */ /* 0x000fe2000001ff00 */
[----:B------:R-:W-:Y:S01]  /*4f80*/  IMAD.MOV.U32 R164, RZ, RZ, 0x20 ;  /* 0x00000020ffa47424 */ /* 0x000fe200078e00ff */
[----:B------:R-:W-:Y:S02]  /*4f90*/  UMOV UR49, 0x400 ;  /* 0x0000040000317882 */ /* 0x000fe40000000000 */
[----:B------:R-:W1:Y:S01]  /*4fa0*/  LDC R157, c[0x0][0x370] ;  /* 0x0000dc00ff9d7b82 */ /* 0x000e620000000800 */
[----:B------:R-:W-:Y:S01]  /*4fb0*/  ULEA UR49, UR37, UR49, 0x18 ;  /* 0x0000003125317291 */ /* 0x000fe2000f8ec0ff */
[----:B------:R-:W-:Y:S01]  /*4fc0*/  LOP3.LUT R79, R79, 0x600000, RZ, 0xc0, !PT ;  /* 0x006000004f4f7812 */ /* 0x000fe200078ec0ff */
[----:B------:R-:W-:Y:S01]  /*4fd0*/  IMAD.SHL.U32 R153, R167, 0x8, RZ ;  /* 0x00000008a7997824 */ /* 0x000fe200078e00ff */
[----:B------:R-:W-:Y:S01]  /*4fe0*/  LOP3.LUT R4, R2, 0x180, RZ, 0xc0, !PT ;  /* 0x0000018002047812 */ /* 0x000fe200078ec0ff */
[----:B------:R-:W-:Y:S01]  /*4ff0*/  IMAD.MOV.U32 R165, RZ, RZ, 0x10 ;  /* 0x00000010ffa57424 */ /* 0x000fe200078e00ff */
[----:B------:R-:W-:Y:S01]  /*5000*/  SEL R164, R164, 0xffffffe0, !P2 ;  /* 0xffffffe0a4a47807 */ /* 0x000fe20005000000 */
[----:B------:R-:W-:Y:S01]  /*5010*/  UIADD3 UR4, UPT, UPT, UR49, 0x8200, URZ ;  /* 0x0000820031047890 */ /* 0x000fe2000fffe0ff */
[----:B------:R-:W2:Y:S01]  /*5020*/  LDC R74, c[0x0][0xb0c] ;  /* 0x0002c300ff4a7b82 */ /* 0x000ea20000000800 */
[----:B------:R-:W-:Y:S01]  /*5030*/  LOP3.LUT R153, R4, 0x30, R153, 0xf8, !PT ;  /* 0x0000003004997812 */ /* 0x000fe200078ef899 */
[----:B------:R-:W-:Y:S01]  /*5040*/  IMAD.MOV.U32 R76, RZ, RZ, RZ ;  /* 0x000000ffff4c7224 */ /* 0x000fe200078e00ff */
[----:B------:R-:W-:Y:S01]  /*5050*/  SEL R165, R165, 0xfffffff0, !P1 ;  /* 0xfffffff0a5a57807 */ /* 0x000fe20004800000 */
[----:B------:R-:W-:Y:S01]  /*5060*/  IMAD.MOV.U32 R162, RZ, RZ, RZ ;  /* 0x000000ffffa27224 */ /* 0x000fe200078e00ff */
[----:B------:R-:W-:Y:S01]  /*5070*/  LOP3.LUT R153, R153, 0x1e40, R2, 0xf8, !PT ;  /* 0x00001e4099997812 */ /* 0x000fe200078ef802 */
[----:B------:R-:W-:Y:S01]  /*5080*/  IMAD.MOV.U32 R169, RZ, RZ, RZ ;  /* 0x000000ffffa97224 */ /* 0x000fe200078e00ff */
[----:B------:R-:W-:Y:S01]  /*5090*/  LOP3.LUT R167, R167, 0x60, RZ, 0xc0, !PT ;  /* 0x00000060a7a77812 */ /* 0x000fe200078ec0ff */
[----:B------:R-:W4:Y:S01]  /*50a0*/  LDC R155, c[0x0][0xb20] ;  /* 0x0002c800ff9b7b82 */ /* 0x000f220000000800 */
[----:B------:R-:W3:Y:S01]  /*50b0*/  LDS R0, [UR49+0x1c0] ;  /* 0x0001c031ff007984 */ /* 0x000ee20008000800 */
[----:B------:R-:W-:Y:S01]  /*50c0*/  IMAD.MOV.U32 R159, RZ, RZ, RZ ;  /* 0x000000ffff9f7224 */ /* 0x000fe200078e00ff */
[----:B------:R-:W1:Y:S01]  /*50d0*/  LDCU.64 UR52, c[0x0][0x348] ;  /* 0x00006900ff3477ac */ /* 0x000e620008000a00 */
[----:B------:R-:W-:Y:S01]  /*50e0*/  IMAD.U32 R166, RZ, RZ, UR4 ;  /* 0x00000004ffa67e24 */ /* 0x000fe2000f8e00ff */
[----:B------:R-:W1:Y:S03]  /*50f0*/  LDCU.64 UR38, c[0x0][0x888] ;  /* 0x00011100ff2677ac */ /* 0x000e660008000a00 */
[----:B------:R-:W1:Y:S01]  /*5100*/  LDC R73, c[0x0][0xb30] ;  /* 0x0002cc00ff497b82 */ /* 0x000e620000000800 */
[----:B------:R-:W1:Y:S01]  /*5110*/  LDCU.64 UR44, c[0x0][0x890] ;  /* 0x00011200ff2c77ac */ /* 0x000e620008000a00 */
[----:B------:R-:W-:-:S06]  /*5120*/  UIADD3 UR48, UPT, UPT, UR49, 0x200, URZ ;  /* 0x0000020031307890 */ /* 0x000fcc000fffe0ff */
[----:B------:R-:W1:Y:S08]  /*5130*/  LDC.64 R148, c[0x0][0xb10] ;  /* 0x0002c400ff947b82 */ /* 0x000e700000000a00 */
[----:B------:R-:W1:Y:S08]  /*5140*/  LDC.64 R70, c[0x0][0xb18] ;  /* 0x0002c600ff467b82 */ /* 0x000e700000000a00 */
[----:B------:R-:W1:Y:S08]  /*5150*/  LDC.64 R68, c[0x0][0xb28] ;  /* 0x0002ca00ff447b82 */ /* 0x000e700000000a00 */
[----:B------:R-:W1:Y:S01]  /*5160*/  LDC.64 R146, c[0x0][0x8b0] ;  /* 0x00022c00ff927b82 */ /* 0x000e620000000a00 */
[----:B---3--:R-:W-:Y:S01]  /*5170*/  IMAD.IADD R79, R0, 0x1, R79 ;  /* 0x00000001004f7824 */ /* 0x008fe200078e024f */
[----:B------:R-:W-:-:S04]  /*5180*/  SHF.R.S32.HI R0, RZ, 0x4, R164 ;  /* 0x00000004ff007819 */ /* 0x000fc800000114a4 */
[----:B------:R-:W-:Y:S02]  /*5190*/  LEA.HI.SX32 R163, R165, R0, 0x1c ;  /* 0x00000000a5a37211 */ /* 0x000fe400078fe2ff */
[----:B------:R-:W3:Y:S08]  /*51a0*/  LDC.64 R144, c[0x0][0x8a8] ;  /* 0x00022a00ff907b82 */ /* 0x000ef00000000a00 */
[----:B--2-4-:R-:W1:Y:S02]  /*51b0*/  LDC R156, c[0x0][0x374] ;  /* 0x0000dd00ff9c7b82 */ /* 0x014e640000000800 */
.L_x_133:
[----:B------:R-:W-:Y:S02]  /*51c0*/  LEA R0, R169, UR49, 0x3 ;  /* 0x00000031a9007c11 */ /* 0x000fe4000f8e18ff */
[----:B------:R-:W-:Y:S02]  /*51d0*/  SHF.L.U32 R3, R161, 0x1f, RZ ;  /* 0x0000001fa1037819 */ /* 0x000fe400000006ff */
[----:B-1----:R-:W-:Y:S02]  /*51e0*/  LEA R16, R169, UR49, 0x4 ;  /* 0x00000031a9107c11 */ /* 0x002fe4000f8e20ff */
[----:B------:R-:W2:Y:S02]  /*51f0*/  SYNCS.PHASECHK.TRANS64.TRYWAIT P0, [R0+URZ+0x130], R3 ;  /* 0x00013003000075a7 */ /* 0x000ea400080011ff */
[----:B--2---:R-:W-:Y:S05]  /*5200*/  @!P0 BRA `(.L_x_92) ;  /* 0x0000007000788947 */ /* 0x004fea0003800000 */
.L_x_193:
[----:B------:R-:W4:Y:S01]  /*5210*/  LDC.64 R12, c[0x0][0xb10] ;  /* 0x0002c400ff0c7b82 */ /* 0x000f220000000a00 */
[----:B------:R-:W3:Y:S01]  /*5220*/  LDS.128 R16, [R16+0x1a0] ;  /* 0x0001a00010107984 */ /* 0x000ee20000000c00 */
[----:B-1----:R-:W-:Y:S01]  /*5230*/  ISETP.NE.AND P1, PT, R73, 0x1, PT ;  /* 0x000000014900780c */ /* 0x002fe20003f25270 */
[----:B--2---:R-:W-:Y:S01]  /*5240*/  VIADD R0, R0, 0x140 ;  /* 0x0000014000007836 */ /* 0x004fe20000000000 */
[----:B------:R-:W-:Y:S04]  /*5250*/  ISETP.GE.AND P0, PT, R72, 0x1, PT ;  /* 0x000000014800780c */ /* 0x000fe80003f06270 */
[----:B------:R-:W1:Y:S01]  /*5260*/  LDC.64 R10, c[0x0][0xb18] ;  /* 0x0002c600ff0a7b82 */ /* 0x000e620000000a00 */
[----:B------:R-:W-:Y:S01]  /*5270*/  PRMT R0, RZ, 0x654, R0 ;  /* 0x00000654ff007816 */ /* 0x000fe20000000000 */
[----:B------:R-:W-:Y:S01]  /*5280*/  @!PT LDS RZ, [RZ] ;  /* 0x00000000fffff984 */ /* 0x000fe20000000800 */
[----:B------:R-:W-:Y:S01]  /*5290*/  @!PT LDS RZ, [RZ] ;  /* 0x00000000fffff984 */ /* 0x000fe20000000800 */
[----:B------:R-:W-:Y:S01]  /*52a0*/  @!PT LDS RZ, [RZ] ;  /* 0x00000000fffff984 */ /* 0x000fe20000000800 */
[----:B------:R-:W-:Y:S01]  /*52b0*/  @!PT LDS RZ, [RZ] ;  /* 0x00000000fffff984 */ /* 0x000fe20000000800 */
[----:B------:R2:W-:Y:S06]  /*52c0*/  MEMBAR.ALL.CTA ;  /* 0x0000000000007992 */ /* 0x0005ec0000008000 */
[----:B--2---:R-:W2:Y:S01]  /*52d0*/  FENCE.VIEW.ASYNC.S ;  /* 0x00000000000073c6 */ /* 0x004ea20000000000 */
[----:B------:R-:W1:Y:S08]  /*52e0*/  @!P1 LDC R14, c[0x0][0xb20] ;  /* 0x0002c800ff0e9b82 */ /* 0x000e700000000800 */
[----:B------:R-:W1:Y:S01]  /*52f0*/  @!P1 LDC R9, c[0x0][0xb0c] ;  /* 0x0002c300ff099b82 */ /* 0x000e620000000800 */
[----:B--2---:R2:W-:Y:S01]  /*5300*/  SYNCS.ARRIVE.TRANS64.RED.A1T0 RZ, [R0+URZ], RZ ;  /* 0x000000ff00ff79a7 */ /* 0x0045e200081004ff */
[----:B---3--:R-:W-:Y:S04]  /*5310*/  LOP3.LUT P4, RZ, R18, 0x1, RZ, 0xc0, !PT ;  /* 0x0000000112ff7812 */ /* 0x008fe8000788c0ff */
[----:B------:R-:W-:Y:S09]  /*5320*/  P2R R168, PR, RZ, 0x10 ;  /* 0x00000010ffa87803 */ /* 0x000ff20000000000 */
[----:B------:R-:W-:Y:S02]  /*5330*/  @P4 MOV R77, R16 ;  /* 0x00000010004d4202 */ /* 0x000fe40000000f00 */
[----:B------:R-:W-:Y:S01]  /*5340*/  @P4 LOP3.LUT R75, R17, 0xffff, RZ, 0xc0, !PT ;  /* 0x0000ffff114b4812 */ /* 0x000fe200078ec0ff */
[----:B--2-4-:R-:W-:Y:S06]  /*5350*/  @!P0 BRA `(.L_x_93) ;  /* 0x0000000000a48947 */ /* 0x014fec0003800000 */
[----:B------:R-:W-:Y:S01]  /*5360*/  IMAD.HI.U32 R24, R156, R71, RZ ;  /* 0x000000479c187227 */ /* 0x000fe200078e00ff */
[----:B------:R-:W-:Y:S02]  /*5370*/  ISETP.NE.AND P0, PT, R70, 0x1, PT ;  /* 0x000000014600780c */ /* 0x000fe40003f05270 */
[----:B------:R-:W-:Y:S01]  /*5380*/  ISETP.NE.AND P2, PT, R72, 0x1, PT ;  /* 0x000000014800780c */ /* 0x000fe20003f45270 */
[-C--:B------:R-:W-:Y:S01]  /*5390*/  IMAD.HI.U32 R22, R157, R148.reuse, RZ ;  /* 0x000000949d167227 */ /* 0x080fe200078e00ff */
[----:B------:R-:W-:Y:S02]  /*53a0*/  SHF.R.U32.HI R23, RZ, R155, R24 ;  /* 0x0000009bff177219 */ /* 0x000fe40000011618 */
[----:B------:R-:W-:Y:S01]  /*53b0*/  ISETP.NE.AND P3, PT, R74, 0x1, PT ;  /* 0x000000014a00780c */ /* 0x000fe20003f65270 */
[----:B------:R-:W-:Y:S01]  /*53c0*/  IMAD.HI.U32 R28, R75, R71, RZ ;  /* 0x000000474b1c7227 */ /* 0x000fe200078e00ff */
[----:B------:R-:W-:Y:S02]  /*53d0*/  SHF.R.U32.HI R22, RZ, R149, R22 ;  /* 0x00000095ff167219 */ /* 0x000fe40000011616 */
[----:B------:R-:W-:Y:S01]  /*53e0*/  SEL R3, R156, R23, !P0 ;  /* 0x000000179c037207 */ /* 0x000fe20004000000 */
[----:B------:R-:W-:Y:S01]  /*53f0*/  IMAD.HI.U32 R26, R77, R148, RZ ;  /* 0x000000944d1a7227 */ /* 0x000fe200078e00ff */
[----:B------:R-:W-:Y:S03]  /*5400*/  SEL R7, R157, R22, !P3 ;  /* 0x000000169d077207 */ /* 0x000fe60005800000 */
[-C--:B------:R-:W-:Y:S01]  /*5410*/  IMAD.HI.U32 R22, R3, R68.reuse, RZ ;  /* 0x0000004403167227 */ /* 0x080fe200078e00ff */
[----:B------:R-:W-:Y:S03]  /*5420*/  SHF.R.U32.HI R26, RZ, R149, R26 ;  /* 0x00000095ff1a7219 */ /* 0x000fe6000001161a */
[----:B------:R-:W-:Y:S01]  /*5430*/  IMAD.HI.U32 R24, R7, R68, RZ ;  /* 0x0000004407187227 */ /* 0x000fe200078e00ff */
[----:B------:R-:W-:Y:S02]  /*5440*/  @P2 SHF.R.U32.HI R3, RZ, R69, R22 ;  /* 0x00000045ff032219 */ /* 0x000fe40000011616 */
[----:B------:R-:W-:Y:S02]  /*5450*/  SHF.R.U32.HI R22, RZ, R155, R28 ;  /* 0x0000009bff167219 */ /* 0x000fe4000001161c */
[----:B------:R-:W-:Y:S01]  /*5460*/  @P2 SHF.R.U32.HI R7, RZ, R69, R24 ;  /* 0x00000045ff072219 */ /* 0x000fe20000011618 */
[C---:B------:R-:W-:Y:S01]  /*5470*/  IMAD R2, R72.reuse, R3, RZ ;  /* 0x0000000348027224 */ /* 0x040fe200078e02ff */
[----:B------:R-:W-:Y:S02]  /*5480*/  SEL R5, R75, R22, !P0 ;  /* 0x000000164b057207 */ /* 0x000fe40004000000 */
[----:B------:R-:W-:Y:S01]  /*5490*/  SEL R3, R77, R26, !P3 ;  /* 0x0000001a4d037207 */ /* 0x000fe20005800000 */
[----:B------:R-:W-:Y:S01]  /*54a0*/  IMAD R4, R72, R7, RZ ;  /* 0x0000000748047224 */ /* 0x000fe200078e02ff */
[C---:B------:R-:W-:Y:S01]  /*54b0*/  ISETP.GE.AND P0, PT, R5.reuse, R2, PT ;  /* 0x000000020500720c */ /* 0x040fe20003f06270 */
[----:B------:R-:W-:Y:S03]  /*54c0*/  IMAD.HI.U32 R6, R5, R68, RZ ;  /* 0x0000004405067227 */ /* 0x000fe600078e00ff */
[----:B------:R-:W-:Y:S01]  /*54d0*/  ISETP.GE.OR P0, PT, R3, R4, P0 ;  /* 0x000000040300720c */ /* 0x000fe20000706670 */
[----:B------:R-:W-:Y:S01]  /*54e0*/  IMAD.MOV R4, RZ, RZ, -R3 ;  /* 0x000000ffff047224 */ /* 0x000fe200078e0a03 */
[-C--:B------:R-:W-:Y:S03]  /*54f0*/  SHF.R.U32.HI R6, RZ, R69.reuse, R6 ;  /* 0x00000045ff067219 */ /* 0x080fe60000011606 */
[----:B------:R-:W-:Y:S01]  /*5500*/  IMAD R77, R74, R4, R77 ;  /* 0x000000044a4d7224 */ /* 0x000fe200078e024d */
[----:B------:R-:W-:Y:S05]  /*5510*/  SEL R15, R5, R6, !P2 ;  /* 0x00000006050f7207 */ /* 0x000fea0005000000 */
[----:B------:R-:W-:Y:S02]  /*5520*/  IMAD.MOV R6, RZ, RZ, -R15 ;  /* 0x000000ffff067224 */ /* 0x000fe400078e0a0f */
[C---:B------:R-:W-:Y:S04]  /*5530*/  @!P0 IMAD.HI.U32 R2, R3.reuse, R68, RZ ;  /* 0x0000004403028227 */ /* 0x040fe800078e00ff */
[----:B------:R-:W-:Y:S01]  /*5540*/  IMAD R6, R72, R6, R5 ;  /* 0x0000000648067224 */ /* 0x000fe200078e0205 */
[----:B------:R-:W-:Y:S04]  /*5550*/  @!P0 SHF.R.U32.HI R2, RZ, R69, R2 ;  /* 0x00000045ff028219 */ /* 0x000fe80000011602 */
[----:B------:R-:W-:Y:S02]  /*5560*/  @!P0 SEL R0, R3, R2, !P2 ;  /* 0x0000000203008207 */ /* 0x000fe40005000000 */
[----:B------:R-:W-:Y:S02]  /*5570*/  IADD3 R2, PT, PT, -R5, RZ, RZ ;  /* 0x000000ff05027210 */ /* 0x000fe40007ffe1ff */
[----:B------:R-:W-:Y:S01]  /*5580*/  @!P0 IADD3 R8, PT, PT, R15, -R0, RZ ;  /* 0x800000000f088210 */ /* 0x000fe20007ffe0ff */
[----:B------:R-:W-:Y:S02]  /*5590*/  @!P0 IMAD R0, R7, R6, R0 ;  /* 0x0000000607008224 */ /* 0x000fe400078e0200 */
[----:B------:R-:W-:Y:S02]  /*55a0*/  IMAD R75, R70, R2, R75 ;  /* 0x00000002464b7224 */ /* 0x000fe400078e024b */
[----:B------:R-:W-:Y:S02]  /*55b0*/  @!P0 IMAD R5, R8, R72, R3 ;  /* 0x0000004808058224 */ /* 0x000fe400078e0203 */
[----:B------:R-:W-:Y:S04]  /*55c0*/  @!P0 IMAD.MOV.U32 R3, RZ, RZ, R0 ;  /* 0x000000ffff038224 */ /* 0x000fe800078e0000 */
[----:B------:R-:W-:Y:S02]  /*55d0*/  IMAD R77, R3, R74, R77 ;  /* 0x0000004a034d7224 */ /* 0x000fe400078e024d */
[----:B------:R-:W-:Y:S07]  /*55e0*/  IMAD R75, R5, R70, R75 ;  /* 0x00000046054b7224 */ /* 0x000fee00078e024b */
.L_x_93:
[----:B-1----:R-:W-:Y:S01]  /*55f0*/  @!P1 ISETP.NE.AND P0, PT, R10, 0x1, PT ;  /* 0x000000010a00980c */ /* 0x002fe20003f05270 */
[----:B------:R-:W-:Y:S01]  /*5600*/  @!P1 IMAD.HI.U32 R0, R77, R12, RZ ;  /* 0x0000000c4d009227 */ /* 0x000fe200078e00ff */
[----:B------:R-:W-:Y:S01]  /*5610*/  @!P1 ISETP.NE.AND P2, PT, R9, 0x1, PT ;  /* 0x000000010900980c */ /* 0x000fe20003f45270 */
[----:B------:R-:W-:Y:S01]  /*5620*/  ULOP3.LUT UP0, URZ, UR48, 0x1b0, URZ, 0xc0, !UPT ;  /* 0x000001b030ff7892 */ /* 0x000fe2000f80c0ff */
[----:B------:R-:W-:Y:S01]  /*5630*/  R2UR UR42, R21 ;  /* 0x00000000152a72ca */ /* 0x000fe200000e0000 */
[----:B------:R-:W-:Y:S01]  /*5640*/  @!P1 IMAD.HI.U32 R3, R75, R11, RZ ;  /* 0x0000000b4b039227 */ /* 0x000fe200078e00ff */
[----:B------:R-:W-:Y:S02]  /*5650*/  @!P1 SHF.R.U32.HI R0, RZ, R13, R0 ;  /* 0x0000000dff009219 */ /* 0x000fe40000011600 */
[----:B------:R-:W-:Y:S01]  /*5660*/  R2UR UR41, R20 ;  /* 0x00000000142972ca */ /* 0x000fe200000e0000 */
[----:B------:R-:W-:Y:S01]  /*5670*/  VIADD R169, R169, 0x1 ;  /* 0x00000001a9a97836 */ /* 0x000fe20000000000 */
[----:B------:R-:W-:Y:S02]  /*5680*/  @!P1 SHF.R.U32.HI R2, RZ, R14, R3 ;  /* 0x0000000eff029219 */ /* 0x000fe40000011603 */
[----:B------:R-:W-:Y:S02]  /*5690*/  @!P1 SEL R3, R77, R0, !P2 ;  /* 0x000000004d039207 */ /* 0x000fe40005000000 */
[----:B------:R-:W-:Y:S02]  /*56a0*/  @!P1 SEL R2, R75, R2, !P0 ;  /* 0x000000024b029207 */ /* 0x000fe40004000000 */
[----:B------:R-:W-:Y:S01]  /*56b0*/  @P4 SHF.R.U32.HI R158, RZ, 0x10, R17 ;  /* 0x00000010ff9e4819 */ /* 0x000fe20000011611 */
[----:B------:R-:W-:Y:S02]  /*56c0*/  USHF.L.U32 UR42, UR42, 0x7, URZ ;  /* 0x000000072a2a7899 */ /* 0x000fe400080006ff */
[----:B------:R-:W-:Y:S02]  /*56d0*/  @!P1 IMAD.IADD R0, R2, 0x1, -R3 ;  /* 0x0000000102009824 */ /* 0x000fe400078e0a03 */
[----:B------:R-:W-:Y:S01]  /*56e0*/  @!P1 IMAD.IADD R2, R3, 0x1, -R2 ;  /* 0x0000000103029824 */ /* 0x000fe200078e0a02 */
[----:B------:R-:W-:Y:S01]  /*56f0*/  USHF.L.U32 UR41, UR41, 0x8, URZ ;  /* 0x0000000829297899 */ /* 0x000fe200080006ff */
[----:B------:R-:W-:Y:S02]  /*5700*/  @!P1 IMAD R77, R0, R9, R77 ;  /* 0x00000009004d9224 */ /* 0x000fe400078e024d */
[----:B------:R-:W-:Y:S01]  /*5710*/  @!P1 IMAD R75, R2, R10, R75 ;  /* 0x0000000a024b9224 */ /* 0x000fe200078e024b */
[----:B------:R-:W-:Y:S08]  /*5720*/  BRA.U !UP0, `(.L_x_94) ;  /* 0x0000000108407547 */ /* 0x000ff0000b800000 */
[----:B------:R-:W1:Y:S01]  /*5730*/  LDCU.64 UR8, c[0x4][0x88] ;  /* 0x01001100ff0877ac */ /* 0x000e620008000a00 */
[----:B------:R-:W-:Y:S01]  /*5740*/  MOV R3, 0x0 ;  /* 0x0000000000037802 */ /* 0x000fe20000000f00 */
[----:B------:R-:W-:Y:S02]  /*5750*/  HFMA2 R12, -RZ, RZ, 0, 5.9604644775390625e-08 ;  /* 0x00000001ff0c7431 */ /* 0x000fe400000001ff */
[----:B------:R-:W-:Y:S02]  /*5760*/  IMAD.MOV.U32 R8, RZ, RZ, 0x70 ;  /* 0x00000070ff087424 */ /* 0x000fe400078e00ff */
[----:B------:R-:W-:Y:S01]  /*5770*/  IMAD.MOV.U32 R13, RZ, RZ, RZ ;  /* 0x000000ffff0d7224 */ /* 0x000fe200078e00ff */
[----:B------:R-:W2:Y:S01]  /*5780*/  LDCU.64 UR6, c[0x4][0x90] ;  /* 0x01001200ff0677ac */ /* 0x000ea20008000a00 */
[----:B------:R-:W3:Y:S01]  /*5790*/  LDC.64 R2, c[0x4][R3] ;  /* 0x0100000003027b82 */ /* 0x000ee20000000a00 */
[----:B------:R-:W4:Y:S01]  /*57a0*/  LDCU.64 UR4, c[0x4][0x8] ;  /* 0x01000100ff0477ac */ /* 0x000f220008000a00 */
[----:B-1----:R-:W-:Y:S01]  /*57b0*/  MOV R5, UR9 ;  /* 0x0000000900057c02 */ /* 0x002fe20008000f00 */
[----:B------:R-:W-:Y:S01]  /*57c0*/  IMAD.U32 R4, RZ, RZ, UR8 ;  /* 0x00000008ff047e24 */ /* 0x000fe2000f8e00ff */
[----:B--2---:R-:W-:Y:S01]  /*57d0*/  MOV R7, UR7 ;  /* 0x0000000700077c02 */ /* 0x004fe20008000f00 */
[----:B------:R-:W-:Y:S01]  /*57e0*/  IMAD.U32 R6, RZ, RZ, UR6 ;  /* 0x00000006ff067e24 */ /* 0x000fe2000f8e00ff */
[----:B----4-:R-:W-:Y:S01]  /*57f0*/  MOV R11, UR5 ;  /* 0x00000005000b7c02 */ /* 0x010fe20008000f00 */
[----:B------:R-:W-:Y:S02]  /*5800*/  IMAD.U32 R10, RZ, RZ, UR4 ;  /* 0x00000004ff0a7e24 */ /* 0x000fe4000f8e00ff */
[----:B------:R-:W-:Y:S07]  /*5810*/  LEPC R20, `(.L_x_94) ;  /* 0x000000001014794e */ /* 0x000fee0000000000 */
[----:B---3-5:R-:W-:Y:S05]  /*5820*/  CALL.ABS.NOINC R2 ;  /* 0x0000000002007343 */ /* 0x028fea0003c00000 */
.L_x_94:
[----:B------:R-:W-:Y:S01]  /*5830*/  LOP3.LUT P0, RZ, R166, 0x1b0, RZ, 0xc0, !PT ;  /* 0x000001b0a6ff7812 */ /* 0x000fe2000780c0ff */
[----:B------:R-:W-:Y:S11]  /*5840*/  BSSY.RECONVERGENT B6, `(.L_x_95) ;  /* 0x0000013000067945 */ /* 0x000ff60003800200 */
[----:B------:R-:W-:Y:S01]  /*5850*/  @!UPT UIADD3 URZ, UPT, UPT, URZ, URZ, URZ ;  /* 0x000000fffffff290 */ /* 0x000fe2000fffe0ff */
[----:B------:R-:W-:Y:S05]  /*5860*/  @!P0 BRA `(.L_x_96) ;  /* 0x0000000000408947 */ /* 0x000fea0003800000 */
        /* <DEDUP_REMOVED lines=16> */
.L_x_96:
[----:B------:R-:W-:Y:S05]  /*5970*/  BSYNC.RECONVERGENT B6 ;  /* 0x0000000000067941 */ /* 0x000fea0003800200 */
.L_x_95:
[----:B------:R-:W-:Y:S01]  /*5980*/  ISETP.NE.U32.AND P4, PT, R146, RZ, PT ;  /* 0x000000ff9200720c */ /* 0x000fe20003f85070 */
[----:B------:R-:W-:Y:S01]  /*5990*/  UISETP.NE.AND UP2, UPT, UR50, URZ, UPT ;  /* 0x000000ff3200728c */ /* 0x000fe2000bf45270 */
[----:B------:R-:W-:Y:S01]  /*59a0*/  ISETP.NE.U32.AND P2, PT, RZ, UR38, PT ;  /* 0x00000026ff007c0c */ /* 0x000fe2000bf45070 */
[----:B------:R-:W-:Y:S01]  /*59b0*/  UISETP.NE.U32.AND UP1, UPT, UR44, URZ, UPT ;  /* 0x000000ff2c00728c */ /* 0x000fe2000bf25070 */
[----:B------:R-:W-:Y:S01]  /*59c0*/  ISETP.NE.AND.EX P4, PT, R147, RZ, PT, P4 ;  /* 0x000000ff9300720c */ /* 0x000fe20003f85340 */
[----:B------:R-:W-:Y:S01]  /*59d0*/  UPLOP3.LUT UP0, UPT, UPT, UPT, UPT, 0x40, 0x4 ;  /* 0x000000000004789c */ /* 0x000fe20003f0e870 */
[----:B------:R-:W-:Y:S01]  /*59e0*/  ISETP.NE.AND.EX P2, PT, RZ, UR39, PT, P2 ;  /* 0x00000027ff007c0c */ /* 0x000fe2000bf45320 */
[----:B------:R-:W-:Y:S01]  /*59f0*/  UISETP.NE.AND.EX UP1, UPT, UR45, URZ, UPT, UP1 ;  /* 0x000000ff2d00728c */ /* 0x000fe2000bf25310 */
[----:B------:R-:W-:Y:S04]  /*5a00*/  PLOP3.LUT P1, PT, PT, PT, UP2, 0x80, 0x8 ;  /* 0x000000000008781c */ /* 0x000fe80003f2f028 */
[----:B------:R-:W-:Y:S06]  /*5a10*/  @UP2 UPLOP3.LUT UP0, UPT, UPT, UPT, UP1, 0x80, 0x8 ;  /* 0x000000000008289c */ /* 0x000fec0003f0f010 */
[----:B------:R-:W-:Y:S01]  /*5a20*/  PLOP3.LUT P0, PT, PT, PT, UP0, 0x80, 0x8 ;  /* 0x000000000008781c */ /* 0x000fe20003f0f008 */
[----:B------:R-:W-:Y:S01]  /*5a30*/  @!UPT UIADD3 URZ, UPT, UPT, URZ, URZ, URZ ;  /* 0x000000fffffff290 */ /* 0x000fe2000fffe0ff */
[----:B------:R-:W-:Y:S11]  /*5a40*/  BRA.U !UP1, `(.L_x_97) ;  /* 0x0000000109387547 */ /* 0x000ff6000b800000 */
[----:B------:R-:W-:Y:S01]  /*5a50*/  UISETP.NE.U32.AND UP0, UPT, UR38, URZ, UPT ;  /* 0x000000ff2600728c */ /* 0x000fe2000bf05070 */
[----:B------:R-:W-:Y:S02]  /*5a60*/  HFMA2 R0, -RZ, RZ, 0, 5.9604644775390625e-08 ;  /* 0x00000001ff007431 */ /* 0x000fe400000001ff */
[----:B------:R-:W-:Y:S01]  /*5a70*/  IMAD.MOV.U32 R151, RZ, RZ, 0x1 ;  /* 0x00000001ff977424 */ /* 0x000fe200078e00ff */
[----:B------:R-:W-:Y:S06]  /*5a80*/  UISETP.NE.AND.EX UP0, UPT, UR39, URZ, UPT, UP0 ;  /* 0x000000ff2700728c */ /* 0x000fec000bf05300 */
[----:B------:R-:W-:Y:S05]  /*5a90*/  PLOP3.LUT P3, PT, PT, PT, UP0, 0x80, 0x8 ;  /* 0x000000000008781c */ /* 0x000fea0003f6f008 */
[----:B------:R-:W1:Y:S01]  /*5aa0*/  @UP0 LDCU.64 UR6, c[0x0][0x888] ;  /* 0x00011100ff0607ac */ /* 0x000e620008000a00 */
[----:B------:R-:W-:Y:S07]  /*5ab0*/  @UP0 UIMAD UR4, UR36, UR44, URZ ;  /* 0x0000002c240402a4 */ /* 0x000fee000f8e02ff */
[----:B------:R-:W-:Y:S01]  /*5ac0*/  @!P3 PRMT R151, R0, 0x7610, R151 ;  /* 0x000076100097b816 */ /* 0x000fe20000000097 */
[----:B-1----:R-:W-:Y:S03]  /*5ad0*/  @UP0 UIMAD.WIDE UR6, UR4, 0x4, UR6 ;  /* 0x00000004040608a5 */ /* 0x002fe6000f8e0206 */
[----:B------:R-:W1:Y:S03]  /*5ae0*/  @!UP0 LDCU UR4, c[0x0][0x880] ;  /* 0x00011000ff0487ac */ /* 0x000e660008000800 */
[----:B------:R-:W-:Y:S01]  /*5af0*/  IMAD.U32 R2, RZ, RZ, UR6 ;  /* 0x00000006ff027e24 */ /* 0x000fe2000f8e00ff */
[----:B------:R-:W-:Y:S05]  /*5b00*/  MOV R3, UR7 ;  /* 0x0000000700037c02 */ /* 0x000fea0008000f00 */
[----:B-----5:R2:W5:Y:S02]  /*5b10*/  @P3 LDG.E R82, desc[UR46][R2.64] ;  /* 0x0000002e02523981 */ /* 0x020564000c1e1900 */
[----:B-12---:R-:W-:Y:S02]  /*5b20*/  @!P3 IMAD.U32 R82, RZ, RZ, UR4 ;  /* 0x00000004ff52be24 */ /* 0x006fe4000f8e00ff */
.L_x_97:
[----:B------:R-:W-:Y:S05]  /*5b30*/  @!P4 BRA `(.L_x_98) ;  /* 0x000000000020c947 */ /* 0x000fea0003800000 */
[----:B------:R-:W-:Y:S04]  /*5b40*/  ISETP.NE.U32.AND P3, PT, R144, RZ, PT ;  /* 0x000000ff9000720c */ /* 0x000fe80003f65070 */
[----:B------:R-:W-:Y:S11]  /*5b50*/  ISETP.NE.AND.EX P3, PT, R145, RZ, PT, P3 ;  /* 0x000000ff9100720c */ /* 0x000ff60003f65330 */
[----:B------:R-:W-:Y:S02]  /*5b60*/  @!UPT UIADD3 URZ, UPT, UPT, URZ, URZ, URZ ;  /* 0x000000fffffff290 */ /* 0x000fe4000fffe0ff */
[----:B------:R-:W1:Y:S01]  /*5b70*/  @P3 LDC.64 R2, c[0x0][0x8a8] ;  /* 0x00022a00ff023b82 */ /* 0x000e620000000a00 */
[----:B------:R-:W-:Y:S04]  /*5b80*/  @P3 IMAD R0, R146, UR36, RZ ;  /* 0x0000002492003c24 */ /* 0x000fe8000f8e02ff */
[----:B-1----:R-:W-:Y:S05]  /*5b90*/  @P3 IMAD.WIDE R2, R0, 0x4, R2 ;  /* 0x0000000400023825 */ /* 0x002fea00078e0202 */
[----:B-----5:R1:W5:Y:S02]  /*5ba0*/  @P3 LDG.E R78, desc[UR46][R2.64] ;  /* 0x0000002e024e3981 */ /* 0x020364000c1e1900 */
[----:B-1----:R-:W2:Y:S02]  /*5bb0*/  @!P3 LDC R78, c[0x0][0x8a0] ;  /* 0x00022800ff4ebb82 */ /* 0x002ea40000000800 */
.L_x_98:
[----:B-----5:R-:W-:Y:S01]  /*5bc0*/  ISETP.NE.AND P4, PT, R82, RZ, PT ;  /* 0x000000ff5200720c */ /* 0x020fe20003f85270 */
[----:B------:R-:W-:Y:S01]  /*5bd0*/  BSSY B1, `(.L_x_99) ;  /* 0x0000048000017945 */ /* 0x000fe20003800000 */
[----:B------:R-:W-:Y:S01]  /*5be0*/  SEL R7, RZ, 0xffffffff, P2 ;  /* 0xffffffffff077807 */ /* 0x000fe20001000000 */
[----:B------:R-:W-:Y:S01]  /*5bf0*/  IMAD.MOV.U32 R109, RZ, RZ, 0x1 ;  /* 0x00000001ff6d7424 */ /* 0x000fe200078e00ff */
[----:B------:R-:W-:Y:S01]  /*5c00*/  LOP3.LUT P3, RZ, R151, 0xff, RZ, 0xc0, !PT ;  /* 0x000000ff97ff7812 */ /* 0x000fe2000786c0ff */
[----:B------:R-:W-:Y:S01]  /*5c10*/  IMAD R80, R76, 0x100, R79 ;  /* 0x000001004c507824 */ /* 0x000fe200078e024f */
[----:B------:R-:W-:Y:S02]  /*5c20*/  @P1 SEL R0, RZ, 0xffffffff, P4 ;  /* 0xffffffffff001807 */ /* 0x000fe40002000000 */
[----:B------:R-:W-:Y:S02]  /*5c30*/  CS2R R98, SRZ ;  /* 0x0000000000627805 */ /* 0x000fe4000001ff00 */
[----:B------:R-:W-:Y:S02]  /*5c40*/  LEA R3, R160, UR49, 0x3 ;  /* 0x00000031a0037c11 */ /* 0x000fe4000f8e18ff */
[----:B------:R-:W-:Y:S02]  /*5c50*/  CS2R R96, SRZ ;  /* 0x0000000000607805 */ /* 0x000fe4000001ff00 */
[----:B------:R-:W-:Y:S02]  /*5c60*/  @P0 SEL R0, R7, R0, !P3 ;  /* 0x0000000007000207 */ /* 0x000fe40005800000 */
[----:B------:R-:W-:Y:S02]  /*5c70*/  CS2R R94, SRZ ;  /* 0x00000000005e7805 */ /* 0x000fe4000001ff00 */
[----:B------:R-:W-:Y:S02]  /*5c80*/  LEA R108, R76, UR49, 0x3 ;  /* 0x000000314c6c7c11 */ /* 0x000fe4000f8e18ff */
[----:B------:R-:W-:Y:S02]  /*5c90*/  CS2R R92, SRZ ;  /* 0x00000000005c7805 */ /* 0x000fe4000001ff00 */
[----:B------:R-:W-:Y:S02]  /*5ca0*/  @P1 LOP3.LUT R0, R0, 0x1, RZ, 0xc0, !PT ;  /* 0x0000000100001812 */ /* 0x000fe400078ec0ff */
[----:B------:R-:W-:Y:S02]  /*5cb0*/  CS2R R90, SRZ ;  /* 0x00000000005a7805 */ /* 0x000fe4000001ff00 */
[----:B------:R-:W-:Y:S02]  /*5cc0*/  SHF.L.U32 R5, R162, 0x1f, RZ ;  /* 0x0000001fa2057819 */ /* 0x000fe400000006ff */
[----:B------:R-:W-:Y:S02]  /*5cd0*/  CS2R R88, SRZ ;  /* 0x0000000000587805 */ /* 0x000fe4000001ff00 */
[----:B------:R-:W-:Y:S02]  /*5ce0*/  ISETP.NE.U32.OR P6, PT, R0, 0x1, !P1 ;  /* 0x000000010000780c */ /* 0x000fe40004fc5470 */
[----:B------:R-:W-:Y:S02]  /*5cf0*/  CS2R R102, SRZ ;  /* 0x0000000000667805 */ /* 0x000fe4000001ff00 */
[----:B------:R-:W-:Y:S02]  /*5d00*/  PLOP3.LUT P2, PT, PT, PT, UP1, 0x80, 0x8 ;  /* 0x000000000008781c */ /* 0x000fe40003f4f018 */
[----:B------:R-:W-:Y:S02]  /*5d10*/  CS2R R100, SRZ ;  /* 0x0000000000647805 */ /* 0x000fe4000001ff00 */
[----:B------:R-:W-:Y:S02]  /*5d20*/  SEL R0, RZ, 0xffffffff, P4 ;  /* 0xffffffffff007807 */ /* 0x000fe40002000000 */
[----:B------:R-:W-:Y:S03]  /*5d30*/  P2R R117, PR, RZ, 0x40 ;  /* 0x00000040ff757803 */ /* 0x000fe60000000000 */
[----:B------:R-:W-:Y:S04]  /*5d40*/  @P6 SHF.L.U32 R2, R159, 0x1f, RZ ;  /* 0x0000001f9f026819 */ /* 0x000fe800000006ff */
[----:B------:R-:W-:Y:S01]  /*5d50*/  @P2 SEL R0, R7, R0, !P3 ;  /* 0x0000000007002207 */ /* 0x000fe20005800000 */
[----:B------:R-:W1:Y:S03]  /*5d60*/  @P6 SYNCS.PHASECHK.TRANS64.TRYWAIT P1, [R3+URZ+0xe0], R2 ;  /* 0x0000e002030065a7 */ /* 0x000e6600080211ff */
[----:B------:R-:W-:Y:S04]  /*5d70*/  LOP3.LUT R0, R0, 0x1, RZ, 0xc0, !PT ;  /* 0x0000000100007812 */ /* 0x000fe800078ec0ff */
[----:B------:R-:W-:Y:S04]  /*5d80*/  ISETP.NE.U32.AND P5, PT, R0, 0x1, PT ;  /* 0x000000010000780c */ /* 0x000fe80003fa5070 */
[----:B------:R-:W-:Y:S01]  /*5d90*/  P2R R110, PR, RZ, 0x20 ;  /* 0x00000020ff6e7803 */ /* 0x000fe20000000000 */
[----:B------:R3:W4:Y:S01]  /*5da0*/  SYNCS.PHASECHK.TRANS64.TRYWAIT P0, [R108+URZ+0x150], R5 ;  /* 0x000150056c0075a7 */ /* 0x00072200080011ff */
[----:B-1----:R-:W-:Y:S01]  /*5db0*/  @P6 SEL R109, RZ, 0x1, !P1 ;  /* 0x00000001ff6d6807 */ /* 0x002fe20004800000 */
[----:B---3--:R-:W-:Y:S06]  /*5dc0*/  @!P6 BRA `(.L_x_100) ;  /* 0x0000000000a0e947 */ /* 0x008fec0003800000 */
[----:B------:R-:W-:Y:S01]  /*5dd0*/  @P5 IMAD R7, R160, 0x2000, R153 ;  /* 0x00002000a0075824 */ /* 0x000fe200078e0299 */
[----:B------:R-:W-:Y:S01]  /*5de0*/  ISETP.NE.AND P1, PT, R109, RZ, PT ;  /* 0x000000ff6d00720c */ /* 0x000fe20003f25270 */
[----:B------:R-:W-:Y:S01]  /*5df0*/  BSSY B0, `(.L_x_101) ;  /* 0x0000011000007945 */ /* 0x000fe20003800000 */
[----:B------:R-:W-:Y:S01]  /*5e00*/  CS2R R102, SRZ ;  /* 0x0000000000667805 */ /* 0x000fe2000001ff00 */
[----:B------:R-:W-:Y:S01]  /*5e10*/  @P5 VIADD R2, R7, UR49 ;  /* 0x0000003107025c36 */ /* 0x000fe20008000000 */
[----:B------:R-:W-:Y:S02]  /*5e20*/  CS2R R100, SRZ ;  /* 0x0000000000647805 */ /* 0x000fe4000001ff00 */
[----:B------:R-:W-:Y:S02]  /*5e30*/  CS2R R90, SRZ ;  /* 0x00000000005a7805 */ /* 0x000fe4000001ff00 */
[----:B------:R-:W-:Y:S01]  /*5e40*/  CS2R R88, SRZ ;  /* 0x0000000000587805 */ /* 0x000fe2000001ff00 */
[--C-:B------:R-:W-:Y:S01]  /*5e50*/  @P5 IMAD.IADD R6, R165, 0x1, R2.reuse ;  /* 0x00000001a5065824 */ /* 0x100fe200078e0202 */
[----:B------:R-:W-:Y:S01]  /*5e60*/  CS2R R94, SRZ ;  /* 0x00000000005e7805 */ /* 0x000fe2000001ff00 */
[--C-:B------:R-:W-:Y:S01]  /*5e70*/  @P5 IMAD.IADD R4, R164, 0x1, R2.reuse ;  /* 0x00000001a4045824 */ /* 0x100fe200078e0202 */
[----:B------:R-:W-:Y:S01]  /*5e80*/  CS2R R92, SRZ ;  /* 0x00000000005c7805 */ /* 0x000fe2000001ff00 */
[----:B------:R-:W-:Y:S01]  /*5e90*/  @P5 IMAD R2, R163, 0x10, R2 ;  /* 0x00000010a3025824 */ /* 0x000fe200078e0202 */
[----:B------:R-:W-:Y:S02]  /*5ea0*/  CS2R R98, SRZ ;  /* 0x0000000000627805 */ /* 0x000fe4000001ff00 */
[----:B------:R-:W-:Y:S01]  /*5eb0*/  CS2R R96, SRZ ;  /* 0x0000000000607805 */ /* 0x000fe2000001ff00 */
[----:B------:R-:W-:Y:S06]  /*5ec0*/  @P1 BRA `(.L_x_102) ;  /* 0x00000000000c1947 */ /* 0x000fec0003800000 */
[----:B------:R-:W-:Y:S04]  /*5ed0*/  SHF.L.U32 R0, R159, 0x1f, RZ ;  /* 0x0000001f9f007819 */ /* 0x000fe800000006ff */
[----:B------:R-:W1:Y:S02]  /*5ee0*/  SYNCS.PHASECHK.TRANS64.TRYWAIT P1, [R3+URZ+0xe0], R0 ;  /* 0x0000e000030075a7 */ /* 0x000e6400080211ff */
[----:B-1----:R-:W-:Y:S05]  /*5ef0*/  @!P1 BRA `(.L_x_103) ;  /* 0x0000006400509947 */ /* 0x002fea0003800000 */
.L_x_102:
[----:B------:R-:W-:Y:S05]  /*5f00*/  BSYNC B0 ;  /* 0x0000000000007941 */ /* 0x000fea0003800000 */
.L_x_101:
[----:B------:R-:W-:Y:S01]  /*5f10*/  ISETP.NE.AND P1, PT, R110, RZ, PT ;  /* 0x000000ff6e00720c */ /* 0x000fe20003f25270 */
[----:B-1----:R-:W-:Y:S02]  /*5f20*/  VIADD R3, R3, 0x100 ;  /* 0x0000010003037836 */ /* 0x002fe40000000000 */
[----:B------:R-:W-:Y:S02]  /*5f30*/  IMAD.U32 R0, RZ, RZ, UR37 ;  /* 0x00000025ff007e24 */ /* 0x000fe4000f8e00ff */
[----:B------:R-:W-:Y:S03]  /*5f40*/  VIADD R160, R160, 0x1 ;  /* 0x00000001a0a07836 */ /* 0x000fe60000000000 */
[----:B------:R-:W-:Y:S05]  /*5f50*/  PRMT R0, R0, 0x654, R3 ;  /* 0x0000065400007816 */ /* 0x000fea0000000003 */
[----:B------:R1:W3:Y:S04]  /*5f60*/  @P1 LDS.128 R100, [R7+UR49+0x200] ;  /* 0x0002003107641984 */ /* 0x0002e80008000c00 */
[----:B------:R1:W1:Y:S04]  /*5f70*/  @P1 LDS.128 R88, [R6+0x200] ;  /* 0x0002000006581984 */ /* 0x0002680000000c00 */
[----:B------:R1:W1:Y:S04]  /*5f80*/  @P1 LDS.128 R92, [R4+0x200] ;  /* 0x00020000045c1984 */ /* 0x0002680000000c00 */
[----:B------:R1:W1:Y:S01]  /*5f90*/  @P1 LDS.128 R96, [R2+0x200] ;  /* 0x0002000002601984 */ /* 0x0002620000000c00 */
[C---:B------:R-:W-:Y:S01]  /*5fa0*/  ISETP.NE.AND P1, PT, R160.reuse, 0x4, PT ;  /* 0x00000004a000780c */ /* 0x040fe20003f25270 */
[----:B------:R-:W-:Y:S01]  /*5fb0*/  @!PT LDS RZ, [RZ] ;  /* 0x00000000fffff984 */ /* 0x000fe20000000800 */
[----:B------:R-:W-:Y:S01]  /*5fc0*/  @!PT LDS RZ, [RZ] ;  /* 0x00000000fffff984 */ /* 0x000fe20000000800 */
[----:B------:R-:W-:Y:S01]  /*5fd0*/  @!PT LDS RZ, [RZ] ;  /* 0x00000000fffff984 */ /* 0x000fe20000000800 */
[----:B------:R-:W-:Y:S01]  /*5fe0*/  @!PT LDS RZ, [RZ] ;  /* 0x00000000fffff984 */ /* 0x000fe20000000800 */
[----:B------:R5:W-:Y:S06]  /*5ff0*/  MEMBAR.ALL.CTA ;  /* 0x0000000000007992 */ /* 0x000bec0000008000 */
[----:B-----5:R-:W5:Y:S01]  /*6000*/  FENCE.VIEW.ASYNC.S ;  /* 0x00000000000073c6 */ /* 0x020f620000000000 */
[----:B------:R-:W-:Y:S01]  /*6010*/  SEL R160, R160, RZ, P1 ;  /* 0x000000ffa0a07207 */ /* 0x000fe20000800000 */
[----:B-----5:R5:W-:Y:S02]  /*6020*/  SYNCS.ARRIVE.TRANS64.RED.A1T0 RZ, [R0+URZ], RZ ;  /* 0x000000ff00ff79a7 */ /* 0x020be400081004ff */
[----:B-----5:R-:W-:Y:S04]  /*6030*/  SEL R0, RZ, 0x1, P1 ;  /* 0x00000001ff007807 */ /* 0x020fe80000800000 */
[----:B---3--:R-:W-:Y:S02]  /*6040*/  LOP3.LUT R159, R159, R0, RZ, 0x3c, !PT ;  /* 0x000000009f9f7212 */ /* 0x008fe400078e3cff */
.L_x_100:
[----:B------:R-:W-:Y:S05]  /*6050*/  BSYNC B1 ;  /* 0x0000000000017941 */ /* 0x000fea0003800000 */
.L_x_99:
[----:B------:R-:W-:Y:S04]  /*6060*/  SHF.R.U32.HI R3, RZ, 0x15, R80 ;  /* 0x00000015ff037819 */ /* 0x000fe80000011650 */
[----:B------:R-:W-:Y:S01]  /*6070*/  LOP3.LUT P1, RZ, R3, 0x3, R154, 0x48, !PT ;  /* 0x0000000303ff7812 */ /* 0x000fe2000782489a */
[----:B------:R-:W-:Y:S01]  /*6080*/  @!UPT UIADD3 URZ, UPT, UPT, URZ, URZ, URZ ;  /* 0x000000fffffff290 */ /* 0x000fe2000fffe0ff */
[----:B----4-:R-:W-:Y:S11]  /*6090*/  @P0 BRA `(.L_x_104) ;  /* 0x0000000000080947 */ /* 0x010ff60003800000 */
[----:B------:R-:W3:Y:S02]  /*60a0*/  SYNCS.PHASECHK.TRANS64.TRYWAIT P0, [R108+URZ+0x150], R5 ;  /* 0x000150056c0075a7 */ /* 0x000ee400080011ff */
[----:B---3--:R-:W-:Y:S05]  /*60b0*/  @!P0 BRA `(.L_x_105) ;  /* 0x0000006000f48947 */ /* 0x008fea0003800000 */
.L_x_104:
[----:B------:R-:W-:Y:S05]  /*60c0*/  @!P1 BRA `(.L_x_106) ;  /* 0x0000000000409947 */ /* 0x000fea0003800000 */
[----:B------:R-:W3:Y:S01]  /*60d0*/  LDCU.64 UR8, c[0x4][0x78] ;  /* 0x01000f00ff0877ac */ /* 0x000ee20008000a00 */
[----:B------:R-:W-:Y:S01]  /*60e0*/  MOV R3, 0x0 ;  /* 0x0000000000037802 */ /* 0x000fe20000000f00 */
[----:B------:R-:W-:Y:S02]  /*60f0*/  HFMA2 R12, -RZ, RZ, 0, 5.9604644775390625e-08 ;  /* 0x00000001ff0c7431 */ /* 0x000fe400000001ff */
[----:B------:R-:W-:Y:S02]  /*6100*/  IMAD.MOV.U32 R8, RZ, RZ, 0x192 ;  /* 0x00000192ff087424 */ /* 0x000fe400078e00ff */
[----:B------:R-:W-:Y:S01]  /*6110*/  IMAD.MOV.U32 R13, RZ, RZ, RZ ;  /* 0x000000ffff0d7224 */ /* 0x000fe200078e00ff */
[----:B------:R-:W4:Y:S01]  /*6120*/  LDCU.64 UR6, c[0x4][0x80] ;  /* 0x01001000ff0677ac */ /* 0x000f220008000a00 */
[----:B-1----:R-:W1:Y:S01]  /*6130*/  LDC.64 R2, c[0x4][R3] ;  /* 0x0100000003027b82 */ /* 0x002e620000000a00 */
[----:B------:R-:W5:Y:S01]  /*6140*/  LDCU.64 UR4, c[0x4][0x18] ;  /* 0x01000300ff0477ac */ /* 0x000f620008000a00 */
[----:B---3--:R-:W-:Y:S01]  /*6150*/  MOV R5, UR9 ;  /* 0x0000000900057c02 */ /* 0x008fe20008000f00 */
[----:B------:R-:W-:Y:S01]  /*6160*/  IMAD.U32 R4, RZ, RZ, UR8 ;  /* 0x00000008ff047e24 */ /* 0x000fe2000f8e00ff */
[----:B----4-:R-:W-:Y:S01]  /*6170*/  MOV R7, UR7 ;  /* 0x0000000700077c02 */ /* 0x010fe20008000f00 */
[----:B------:R-:W-:Y:S01]  /*6180*/  IMAD.U32 R6, RZ, RZ, UR6 ;  /* 0x00000006ff067e24 */ /* 0x000fe2000f8e00ff */
[----:B-----5:R-:W-:Y:S01]  /*6190*/  MOV R11, UR5 ;  /* 0x00000005000b7c02 */ /* 0x020fe20008000f00 */
[----:B------:R-:W-:Y:S02]  /*61a0*/  IMAD.U32 R10, RZ, RZ, UR4 ;  /* 0x00000004ff0a7e24 */ /* 0x000fe4000f8e00ff */
[----:B------:R-:W-:Y:S07]  /*61b0*/  LEPC R20, `(.L_x_106) ;  /* 0x000000001014794e */ /* 0x000fee0000000000 */
[----:B-12---:R-:W-:Y:S05]  /*61c0*/  CALL.ABS.NOINC R2 ;  /* 0x0000000002007343 */ /* 0x006fea0003c00000 */
.L_x_106:
[----:B------:R-:W-:Y:S01]  /*61d0*/  SHF.L.U32 R83, R100, 0x10, RZ ;  /* 0x0000001064537819 */ /* 0x000fe200000006ff */
[----:B------:R-:W-:Y:S05]  /*61e0*/  WARPSYNC.ALL ;  /* 0x0000000000007948 */ /* 0x000fea0003800000 */
[----:B------:R-:W-:Y:S01]  /*61f0*/  R2UR UR4, R80 ;  /* 0x00000000500472ca */ /* 0x000fe200000e0000 */
[----:B------:R-:W-:Y:S01]  /*6200*/  BSSY.RECONVERGENT B0, `(.L_x_107) ;  /* 0x0000121000007945 */ /* 0x000fe20003800200 */
[----:B------:R-:W-:Y:S02]  /*6210*/  IADD3 R111, PT, PT, R153, UR49, RZ ;  /* 0x00000031996f7c10 */ /* 0x000fe4000fffe0ff */
[----:B------:R-:W-:Y:S02]  /*6220*/  SHF.L.U32 R116, R163, 0x4, RZ ;  /* 0x00000004a3747819 */ /* 0x000fe400000006ff */
[-C--:B------:R-:W-:Y:S02]  /*6230*/  IADD3 R172, PT, PT, R165, R111.reuse, RZ ;  /* 0x0000006fa5ac7210 */ /* 0x080fe40007ffe0ff */
[----:B------:R-:W-:Y:S02]  /*6240*/  IADD3 R171, PT, PT, R164, R111, RZ ;  /* 0x0000006fa4ab7210 */ /* 0x000fe40007ffe0ff */
[----:B------:R-:W-:Y:S02]  /*6250*/  IADD3 R170, PT, PT, R111, R116, RZ ;  /* 0x000000746faa7210 */ /* 0x000fe40007ffe0ff */
[C---:B------:R-:W-:Y:S01]  /*6260*/  PRMT R81, R100.reuse, 0x8880, RZ ;  /* 0x0000888064517816 */ /* 0x040fe200000000ff */
[----:B-1-3--:R-:W2:Y:S01]  /*6270*/  LDTM.x64 R4, tmem[UR4] ;  /* 0x00000004000479ee */ /* 0x00aea20008340000 */
[----:B------:R-:W-:Y:S02]  /*6280*/  SHF.R.S32.HI R83, RZ, 0x18, R83 ;  /* 0x00000018ff537819 */ /* 0x000fe40000011453 */
[----:B------:R-:W-:Y:S02]  /*6290*/  SHF.R.S32.HI R86, RZ, 0x18, R101 ;  /* 0x00000018ff567819 */ /* 0x000fe40000011465 */
[----:B------:R-:W-:Y:S02]  /*62a0*/  SHF.L.U32 R84, R100, 0x8, RZ ;  /* 0x0000000864547819 */ /* 0x000fe400000006ff */
[----:B------:R-:W-:Y:S02]  /*62b0*/  SHF.L.U32 R85, R101, 0x8, RZ ;  /* 0x0000000865557819 */ /* 0x000fe400000006ff */
[----:B------:R-:W-:Y:S02]  /*62c0*/  SHF.R.S32.HI R84, RZ, 0x18, R84 ;  /* 0x00000018ff547819 */ /* 0x000fe40000011454 */
[----:B------:R-:W-:Y:S02]  /*62d0*/  SHF.R.S32.HI R85, RZ, 0x18, R85 ;  /* 0x00000018ff557819 */ /* 0x000fe40000011455 */
[----:B------:R-:W-:Y:S02]  /*62e0*/  SHF.L.U32 R87, R98, 0x8, RZ ;  /* 0x0000000862577819 */ /* 0x000fe400000006ff */
[----:B------:R-:W-:Y:S02]  /*62f0*/  ISETP.NE.AND P0, PT, R167, RZ, PT ;  /* 0x000000ffa700720c */ /* 0x000fe40003f05270 */
[----:B------:R-:W-:Y:S02]  /*6300*/  SHF.R.S32.HI R87, RZ, 0x18, R87 ;  /* 0x00000018ff577819 */ /* 0x000fe40000011457 */
[----:B------:R-:W-:Y:S02]  /*6310*/  ISETP.NE.AND P6, PT, R117, RZ, PT ;  /* 0x000000ff7500720c */ /* 0x000fe40003fc5270 */
[----:B------:R-:W-:Y:S01]  /*6320*/  LEA R118, R160, UR49, 0x3 ;  /* 0x00000031a0767c11 */ /* 0x000fe2000f8e18ff */
[C---:B--2---:R-:W-:Y:S02]  /*6330*/  IMAD R0, R78.reuse, R4, RZ ;  /* 0x000000044e007224 */ /* 0x044fe400078e02ff */
[C---:B------:R-:W-:Y:S02]  /*6340*/  IMAD R2, R78.reuse, R5, RZ ;  /* 0x000000054e027224 */ /* 0x040fe400078e02ff */
[----:B------:R-:W-:Y:S02]  /*6350*/  IMAD R3, R78, R6, RZ ;  /* 0x000000064e037224 */ /* 0x000fe400078e02ff */
[-C--:B------:R-:W-:Y:S01]  /*6360*/  IMAD R0, R81, R82.reuse, R0 ;  /* 0x0000005251007224 */ /* 0x080fe200078e0200 */
[----:B------:R-:W-:Y:S01]  /*6370*/  SHF.R.S32.HI R81, RZ, 0x18, R100 ;  /* 0x00000018ff517819 */ /* 0x000fe20000011464 */
[-C--:B------:R-:W-:Y:S01]  /*6380*/  IMAD R2, R83, R82.reuse, R2 ;  /* 0x0000005253027224 */ /* 0x080fe200078e0202 */
[C---:B------:R-:W-:Y:S01]  /*6390*/  PRMT R83, R101.reuse, 0x8880, RZ ;  /* 0x0000888065537816 */ /* 0x040fe200000000ff */
[----:B------:R-:W-:Y:S01]  /*63a0*/  IMAD R3, R84, R82, R3 ;  /* 0x0000005254037224 */ /* 0x000fe200078e0203 */
[----:B------:R-:W-:Y:S01]  /*63b0*/  SHF.L.U32 R84, R101, 0x10, RZ ;  /* 0x0000001065547819 */ /* 0x000fe200000006ff */
[C---:B------:R-:W-:Y:S01]  /*63c0*/  IMAD R7, R78.reuse, R7, RZ ;  /* 0x000000074e077224 */ /* 0x040fe200078e02ff */
[----:B------:R-:W-:Y:S01]  /*63d0*/  @P6 SHF.L.U32 R119, R159, 0x1f, RZ ;  /* 0x0000001f9f776819 */ /* 0x000fe200000006ff */
[C---:B------:R-:W-:Y:S01]  /*63e0*/  IMAD R4, R78.reuse, R8, RZ ;  /* 0x000000084e047224 */ /* 0x040fe200078e02ff */
[----:B------:R-:W-:Y:S01]  /*63f0*/  SHF.R.S32.HI R84, RZ, 0x18, R84 ;  /* 0x00000018ff547819 */ /* 0x000fe20000011454 */
[----:B------:R-:W-:Y:S02]  /*6400*/  IMAD R5, R78, R9, RZ ;  /* 0x000000094e057224 */ /* 0x000fe400078e02ff */
[----:B------:R-:W-:Y:S01]  /*6410*/  IMAD R7, R81, R82, R7 ;  /* 0x0000005251077224 */ /* 0x000fe200078e0207 */
[----:B------:R-:W-:Y:S01]  /*6420*/  PRMT R81, R102, 0x8880, RZ ;  /* 0x0000888066517816 */ /* 0x000fe200000000ff */
[----:B------:R-:W-:Y:S02]  /*6430*/  IMAD R6, R78, R10, RZ ;  /* 0x0000000a4e067224 */ /* 0x000fe400078e02ff */
[-C--:B------:R-:W-:Y:S01]  /*6440*/  IMAD R4, R83, R82.reuse, R4 ;  /* 0x0000005253047224 */ /* 0x080fe200078e0204 */
[----:B------:R-:W-:Y:S01]  /*6450*/  I2IP.S8.S32.SAT R105, R7, R3, RZ ;  /* 0x0000000307697239 */ /* 0x000fe200000014ff */
[----:B------:R-:W-:Y:S01]  /*6460*/  IMAD R5, R84, R82, R5 ;  /* 0x0000005254057224 */ /* 0x000fe200078e0205 */
[----:B------:R-:W-:Y:S01]  /*6470*/  SHF.L.U32 R83, R102, 0x10, RZ ;  /* 0x0000001066537819 */ /* 0x000fe200000006ff */
[----:B------:R-:W-:Y:S01]  /*6480*/  IMAD R11, R78, R11, RZ ;  /* 0x0000000b4e0b7224 */ /* 0x000fe200078e02ff */
[----:B------:R-:W-:Y:S01]  /*6490*/  I2IP.S8.S32.SAT R104, R2, R0, R105 ;  /* 0x0000000002687239 */ /* 0x000fe20000001469 */
[----:B------:R-:W-:Y:S01]  /*64a0*/  IMAD R6, R85, R82, R6 ;  /* 0x0000005255067224 */ /* 0x000fe200078e0206 */
[----:B------:R-:W-:Y:S01]  /*64b0*/  SHF.R.S32.HI R83, RZ, 0x18, R83 ;  /* 0x00000018ff537819 */ /* 0x000fe20000011453 */
[----:B------:R-:W-:Y:S01]  /*64c0*/  IMAD R8, R78, R12, RZ ;  /* 0x0000000c4e087224 */ /* 0x000fe200078e02ff */
[----:B------:R-:W-:Y:S01]  /*64d0*/  SHF.L.U32 R85, R102, 0x8, RZ ;  /* 0x0000000866557819 */ /* 0x000fe200000006ff */
[----:B------:R-:W-:Y:S02]  /*64e0*/  IMAD R9, R78, R13, RZ ;  /* 0x0000000d4e097224 */ /* 0x000fe400078e02ff */
[----:B------:R-:W-:Y:S01]  /*64f0*/  IMAD R11, R86, R82, R11 ;  /* 0x00000052560b7224 */ /* 0x000fe200078e020b */
[----:B------:R-:W-:Y:S01]  /*6500*/  SHF.R.S32.HI R85, RZ, 0x18, R85 ;  /* 0x00000018ff557819 */ /* 0x000fe20000011455 */
[C---:B------:R-:W-:Y:S01]  /*6510*/  IMAD R10, R78.reuse, R14, RZ ;  /* 0x0000000e4e0a7224 */ /* 0x040fe200078e02ff */
[----:B------:R-:W-:Y:S01]  /*6520*/  SHF.R.S32.HI R86, RZ, 0x18, R103 ;  /* 0x00000018ff567819 */ /* 0x000fe20000011467 */
[----:B------:R-:W-:Y:S01]  /*6530*/  IMAD R8, R81, R82, R8 ;  /* 0x0000005251087224 */ /* 0x000fe200078e0208 */
[----:B------:R-:W-:Y:S01]  /*6540*/  I2IP.S8.S32.SAT R106, R11, R6, RZ ;  /* 0x000000060b6a7239 */ /* 0x000fe200000014ff */
[----:B------:R-:W-:Y:S01]  /*6550*/  IMAD R9, R83, R82, R9 ;  /* 0x0000005253097224 */ /* 0x000fe200078e0209 */
[C---:B------:R-:W-:Y:S01]  /*6560*/  PRMT R83, R103.reuse, 0x8880, RZ ;  /* 0x0000888067537816 */ /* 0x040fe200000000ff */
[----:B------:R-:W-:Y:S01]  /*6570*/  IMAD.U32 R84, R103, 0x10000, RZ ;  /* 0x0001000067547824 */ /* 0x000fe200078e00ff */
[----:B------:R-:W-:Y:S01]  /*6580*/  I2IP.S8.S32.SAT R105, R5, R4, R106 ;  /* 0x0000000405697239 */ /* 0x000fe2000000146a */
[C---:B------:R-:W-:Y:S01]  /*6590*/  IMAD R15, R78.reuse, R15, RZ ;  /* 0x0000000f4e0f7224 */ /* 0x040fe200078e02ff */
[----:B------:R-:W-:Y:S01]  /*65a0*/  SHF.R.S32.HI R81, RZ, 0x18, R102 ;  /* 0x00000018ff517819 */ /* 0x000fe20000011466 */
[----:B------:R-:W-:Y:S01]  /*65b0*/  IMAD R10, R85, R82, R10 ;  /* 0x00000052550a7224 */ /* 0x000fe200078e020a */
[----:B------:R-:W-:Y:S01]  /*65c0*/  SHF.R.S32.HI R84, RZ, 0x18, R84 ;  /* 0x00000018ff547819 */ /* 0x000fe20000011454 */
[C---:B------:R-:W-:Y:S01]  /*65d0*/  IMAD R12, R78.reuse, R16, RZ ;  /* 0x000000104e0c7224 */ /* 0x040fe200078e02ff */
[----:B------:R-:W-:Y:S01]  /*65e0*/  SHF.L.U32 R85, R103, 0x8, RZ ;  /* 0x0000000867557819 */ /* 0x000fe200000006ff */
[----:B------:R-:W-:Y:S02]  /*65f0*/  IMAD R13, R78, R17, RZ ;  /* 0x000000114e0d7224 */ /* 0x000fe400078e02ff */
[----:B------:R-:W-:Y:S01]  /*6600*/  IMAD R15, R81, R82, R15 ;  /* 0x00000052510f7224 */ /* 0x000fe200078e020f */
[----:B------:R-:W-:Y:S01]  /*6610*/  PRMT R81, R88, 0x8880, RZ ;  /* 0x0000888058517816 */ /* 0x000fe200000000ff */
[----:B------:R-:W-:Y:S01]  /*6620*/  IMAD R14, R78, R18, RZ ;  /* 0x000000124e0e7224 */ /* 0x000fe200078e02ff */
[----:B------:R-:W-:Y:S01]  /*6630*/  SHF.R.S32.HI R85, RZ, 0x18, R85 ;  /* 0x00000018ff557819 */ /* 0x000fe20000011455 */
[----:B------:R-:W-:Y:S01]  /*6640*/  IMAD R12, R83, R82, R12 ;  /* 0x00000052530c7224 */ /* 0x000fe200078e020c */
[----:B------:R-:W-:Y:S01]  /*6650*/  I2IP.S8.S32.SAT R106, R15, R10, RZ ;  /* 0x0000000a0f6a7239 */ /* 0x000fe200000014ff */
[----:B------:R-:W-:Y:S01]  /*6660*/  IMAD R13, R84, R82, R13 ;  /* 0x00000052540d7224 */ /* 0x000fe200078e020d */
[----:B------:R-:W-:Y:S01]  /*6670*/  SHF.L.U32 R83, R88, 0x10, RZ ;  /* 0x0000001058537819 */ /* 0x000fe200000006ff */
[C---:B------:R-:W-:Y:S01]  /*6680*/  IMAD R19, R78.reuse, R19, RZ ;  /* 0x000000134e137224 */ /* 0x040fe200078e02ff */
[----:B------:R-:W-:Y:S01]  /*6690*/  I2IP.S8.S32.SAT R106, R9, R8, R106 ;  /* 0x00000008096a7239 */ /* 0x000fe2000000146a */
[----:B------:R-:W-:Y:S01]  /*66a0*/  IMAD R14, R85, R82, R14 ;  /* 0x00000052550e7224 */ /* 0x000fe200078e020e */
[----:B------:R-:W-:Y:S01]  /*66b0*/  SHF.R.S32.HI R83, RZ, 0x18, R83 ;  /* 0x00000018ff537819 */ /* 0x000fe20000011453 */
[C---:B------:R-:W-:Y:S01]  /*66c0*/  IMAD R16, R78.reuse, R20, RZ ;  /* 0x000000144e107224 */ /* 0x040fe200078e02ff */
[----:B------:R-:W-:Y:S01]  /*66d0*/  SHF.L.U32 R84, R89, 0x10, RZ ;  /* 0x0000001059547819 */ /* 0x000fe200000006ff */
[----:B------:R-:W-:Y:S01]  /*66e0*/  IMAD R17, R78, R21, RZ ;  /* 0x000000154e117224 */ /* 0x000fe200078e02ff */
[----:B------:R-:W-:Y:S01]  /*66f0*/  SHF.L.U32 R85, R88, 0x8, RZ ;  /* 0x0000000858557819 */ /* 0x000fe200000006ff */
[----:B------:R-:W-:Y:S01]  /*6700*/  IMAD R19, R86, R82, R19 ;  /* 0x0000005256137224 */ /* 0x000fe200078e0213 */
[----:B------:R-:W-:Y:S01]  /*6710*/  SHF.R.S32.HI R84, RZ, 0x18, R84 ;  /* 0x00000018ff547819 */ /* 0x000fe20000011454 */
[C---:B------:R-:W-:Y:S01]  /*6720*/  IMAD R18, R78.reuse, R22, RZ ;  /* 0x000000164e127224 */ /* 0x040fe200078e02ff */
[----:B------:R-:W-:Y:S01]  /*6730*/  SHF.R.S32.HI R85, RZ, 0x18, R85 ;  /* 0x00000018ff557819 */ /* 0x000fe20000011455 */
[----:B------:R-:W-:Y:S01]  /*6740*/  IMAD R16, R81, R82, R16 ;  /* 0x0000005251107224 */ /* 0x000fe200078e0210 */
[----:B------:R-:W-:Y:S01]  /*6750*/  I2IP.S8.S32.SAT R107, R19, R14, RZ ;  /* 0x0000000e136b7239 */ /* 0x000fe200000014ff */
[-C--:B------:R-:W-:Y:S01]  /*6760*/  IMAD R17, R83, R82.reuse, R17 ;  /* 0x0000005253117224 */ /* 0x080fe200078e0211 */
[----:B------:R-:W-:Y:S01]  /*6770*/  PRMT R83, R89, 0x8880, RZ ;  /* 0x0000888059537816 */ /* 0x000fe200000000ff */
[C---:B------:R-:W-:Y:S01]  /*6780*/  IMAD R23, R78.reuse, R23, RZ ;  /* 0x000000174e177224 */ /* 0x040fe200078e02ff */
[----:B------:R-:W-:Y:S01]  /*6790*/  SHF.R.S32.HI R81, RZ, 0x18, R88 ;  /* 0x00000018ff517819 */ /* 0x000fe20000011458 */
[----:B------:R-:W-:Y:S01]  /*67a0*/  IMAD R18, R85, R82, R18 ;  /* 0x0000005255127224 */ /* 0x000fe200078e0212 */
[----:B------:R-:W-:Y:S01]  /*67b0*/  SHF.L.U32 R85, R89, 0x8, RZ ;  /* 0x0000000859557819 */ /* 0x000fe200000006ff */
[C---:B------:R-:W-:Y:S01]  /*67c0*/  IMAD R20, R78.reuse, R24, RZ ;  /* 0x000000184e147224 */ /* 0x040fe200078e02ff */
[----:B------:R-:W-:Y:S01]  /*67d0*/  I2IP.S8.S32.SAT R107, R13, R12, R107 ;  /* 0x0000000c0d6b7239 */ /* 0x000fe2000000146b */
[----:B------:R-:W-:Y:S01]  /*67e0*/  IMAD R21, R78, R25, RZ ;  /* 0x000000194e157224 */ /* 0x000fe200078e02ff */
[----:B------:R-:W-:Y:S01]  /*67f0*/  SHF.R.S32.HI R85, RZ, 0x18, R85 ;  /* 0x00000018ff557819 */ /* 0x000fe20000011455 */
[----:B------:R-:W-:Y:S01]  /*6800*/  IMAD R23, R81, R82, R23 ;  /* 0x0000005251177224 */ /* 0x000fe200078e0217 */
[----:B------:R-:W-:Y:S01]  /*6810*/  PRMT R81, R90, 0x8880, RZ ;  /* 0x000088805a517816 */ /* 0x000fe200000000ff */
[----:B------:R-:W-:Y:S01]  /*6820*/  IMAD R22, R78, R26, RZ ;  /* 0x0000001a4e167224 */ /* 0x000fe200078e02ff */
[----:B------:R1:W-:Y:S01]  /*6830*/  STS.128 [R153+UR49+0x8200], R104 ;  /* 0x0082006899007988 */ /* 0x0003e20008000c31 */
[----:B------:R-:W-:Y:S01]  /*6840*/  IMAD R20, R83, R82, R20 ;  /* 0x0000005253147224 */ /* 0x000fe200078e0214 */
[----:B------:R-:W-:Y:S01]  /*6850*/  I2IP.S8.S32.SAT R112, R23, R18, RZ ;  /* 0x0000001217707239 */ /* 0x000fe200000014ff */
[----:B------:R-:W-:Y:S01]  /*6860*/  IMAD R21, R84, R82, R21 ;  /* 0x0000005254157224 */ /* 0x000fe200078e0215 */
[----:B------:R-:W-:Y:S01]  /*6870*/  SHF.R.S32.HI R86, RZ, 0x18, R89 ;  /* 0x00000018ff567819 */ /* 0x000fe20000011459 */
[----:B------:R-:W-:Y:S01]  /*6880*/  IMAD.U32 R83, R90, 0x10000, RZ ;  /* 0x000100005a537824 */ /* 0x000fe200078e00ff */
[----:B------:R-:W-:Y:S01]  /*6890*/  I2IP.S8.S32.SAT R112, R17, R16, R112 ;  /* 0x0000001011707239 */ /* 0x000fe20000001470 */
[----:B------:R-:W-:Y:S01]  /*68a0*/  IMAD R27, R78, R27, RZ ;  /* 0x0000001b4e1b7224 */ /* 0x000fe200078e02ff */
[----:B------:R-:W-:Y:S01]  /*68b0*/  SHF.L.U32 R84, R91, 0x10, RZ ;  /* 0x000000105b547819 */ /* 0x000fe200000006ff */
[----:B------:R-:W-:Y:S01]  /*68c0*/  IMAD R22, R85, R82, R22 ;  /* 0x0000005255167224 */ /* 0x000fe200078e0216 */
[----:B------:R-:W-:Y:S01]  /*68d0*/  SHF.L.U32 R85, R90, 0x8, RZ ;  /* 0x000000085a557819 */ /* 0x000fe200000006ff */
[C---:B------:R-:W-:Y:S01]  /*68e0*/  IMAD R24, R78.reuse, R28, RZ ;  /* 0x0000001c4e187224 */ /* 0x040fe200078e02ff */
[----:B------:R-:W-:Y:S01]  /*68f0*/  SHF.R.S32.HI R83, RZ, 0x18, R83 ;  /* 0x00000018ff537819 */ /* 0x000fe20000011453 */
[----:B------:R-:W-:Y:S01]  /*6900*/  IMAD R25, R78, R29, RZ ;  /* 0x0000001d4e197224 */ /* 0x000fe200078e02ff */
[----:B------:R-:W-:Y:S01]  /*6910*/  SHF.R.S32.HI R84, RZ, 0x18, R84 ;  /* 0x00000018ff547819 */ /* 0x000fe20000011454 */
[----:B------:R-:W-:Y:S01]  /*6920*/  IMAD R27, R86, R82, R27 ;  /* 0x00000052561b7224 */ /* 0x000fe200078e021b */
[----:B------:R-:W-:Y:S01]  /*6930*/  SHF.R.S32.HI R85, RZ, 0x18, R85 ;  /* 0x00000018ff557819 */ /* 0x000fe20000011455 */
[C---:B------:R-:W-:Y:S01]  /*6940*/  IMAD R26, R78.reuse, R30, RZ ;  /* 0x0000001e4e1a7224 */ /* 0x040fe200078e02ff */
[----:B------:R-:W-:Y:S01]  /*6950*/  SHF.R.S32.HI R86, RZ, 0x18, R91 ;  /* 0x00000018ff567819 */ /* 0x000fe2000001145b */
[----:B------:R-:W-:Y:S01]  /*6960*/  IMAD R24, R81, R82, R24 ;  /* 0x0000005251187224 */ /* 0x000fe200078e0218 */
[----:B------:R-:W-:Y:S01]  /*6970*/  I2IP.S8.S32.SAT R113, R27, R22, RZ ;  /* 0x000000161b717239 */ /* 0x000fe200000014ff */
[----:B------:R-:W-:Y:S01]  /*6980*/  IMAD R25, R83, R82, R25 ;  /* 0x0000005253197224 */ /* 0x000fe200078e0219 */
[----:B------:R-:W-:Y:S01]  /*6990*/  SHF.R.S32.HI R81, RZ, 0x18, R90 ;  /* 0x00000018ff517819 */ /* 0x000fe2000001145a */
[C---:B------:R-:W-:Y:S01]  /*69a0*/  IMAD R31, R78.reuse, R31, RZ ;  /* 0x0000001f4e1f7224 */ /* 0x040fe200078e02ff */
[----:B------:R-:W-:Y:S01]  /*69b0*/  I2IP.S8.S32.SAT R113, R21, R20, R113 ;  /* 0x0000001415717239 */ /* 0x000fe20000001471 */
[----:B------:R-:W-:Y:S01]  /*69c0*/  IMAD R26, R85, R82, R26 ;  /* 0x00000052551a7224 */ /* 0x000fe200078e021a */
[C---:B------:R-:W-:Y:S01]  /*69d0*/  PRMT R83, R91.reuse, 0x8880, RZ ;  /* 0x000088805b537816 */ /* 0x040fe200000000ff */
[C---:B------:R-:W-:Y:S01]  /*69e0*/  IMAD R28, R78.reuse, R32, RZ ;  /* 0x000000204e1c7224 */ /* 0x040fe200078e02ff */
[----:B------:R-:W-:Y:S01]  /*69f0*/  SHF.L.U32 R85, R91, 0x8, RZ ;  /* 0x000000085b557819 */ /* 0x000fe200000006ff */
[C---:B------:R-:W-:Y:S02]  /*6a00*/  IMAD R29, R78.reuse, R33, RZ ;  /* 0x000000214e1d7224 */ /* 0x040fe400078e02ff */
[----:B------:R-:W-:Y:S01]  /*6a10*/  IMAD R31, R81, R82, R31 ;  /* 0x00000052511f7224 */ /* 0x000fe200078e021f */
[----:B------:R-:W-:Y:S01]  /*6a20*/  SHF.R.S32.HI R85, RZ, 0x18, R85 ;  /* 0x00000018ff557819 */ /* 0x000fe20000011455 */
[----:B------:R-:W-:Y:S01]  /*6a30*/  IMAD R30, R78, R34, RZ ;  /* 0x000000224e1e7224 */ /* 0x000fe200078e02ff */
[----:B------:R-:W-:Y:S01]  /*6a40*/  PRMT R81, R92, 0x8880, RZ ;  /* 0x000088805c517816 */ /* 0x000fe200000000ff */
[----:B------:R-:W-:Y:S01]  /*6a50*/  IMAD R28, R83, R82, R28 ;  /* 0x00000052531c7224 */ /* 0x000fe200078e021c */
[----:B------:R-:W-:Y:S01]  /*6a60*/  I2IP.S8.S32.SAT R114, R31, R26, RZ ;  /* 0x0000001a1f727239 */ /* 0x000fe200000014ff */
[----:B------:R-:W-:Y:S01]  /*6a70*/  IMAD R29, R84, R82, R29 ;  /* 0x00000052541d7224 */ /* 0x000fe200078e021d */
[----:B------:R-:W-:Y:S01]  /*6a80*/  SHF.L.U32 R83, R92, 0x10, RZ ;  /* 0x000000105c537819 */ /* 0x000fe200000006ff */
[----:B------:R-:W-:Y:S01]  /*6a90*/  IMAD R35, R78, R35, RZ ;  /* 0x000000234e237224 */ /* 0x000fe200078e02ff */
[----:B------:R-:W-:Y:S01]  /*6aa0*/  I2IP.S8.S32.SAT R114, R25, R24, R114 ;  /* 0x0000001819727239 */ /* 0x000fe20000001472 */
[----:B------:R-:W-:Y:S01]  /*6ab0*/  IMAD R30, R85, R82, R30 ;  /* 0x00000052551e7224 */ /* 0x000fe200078e021e */
[----:B------:R-:W-:Y:S01]  /*6ac0*/  SHF.L.U32 R85, R92, 0x8, RZ ;  /* 0x000000085c557819 */ /* 0x000fe200000006ff */
[C---:B------:R-:W-:Y:S01]  /*6ad0*/  IMAD R32, R78.reuse, R36, RZ ;  /* 0x000000244e207224 */ /* 0x040fe200078e02ff */
[----:B------:R-:W-:Y:S01]  /*6ae0*/  SHF.R.S32.HI R83, RZ, 0x18, R83 ;  /* 0x00000018ff537819 */ /* 0x000fe20000011453 */
[----:B------:R-:W-:Y:S01]  /*6af0*/  IMAD R33, R78, R37, RZ ;  /* 0x000000254e217224 */ /* 0x000fe200078e02ff */
[----:B------:R-:W-:Y:S01]  /*6b00*/  SHF.R.S32.HI R85, RZ, 0x18, R85 ;  /* 0x00000018ff557819 */ /* 0x000fe20000011455 */
[----:B------:R-:W-:Y:S01]  /*6b10*/  IMAD R35, R86, R82, R35 ;  /* 0x0000005256237224 */ /* 0x000fe200078e0223 */
[----:B------:R-:W-:Y:S01]  /*6b20*/  PRMT R84, R93, 0x8880, RZ ;  /* 0x000088805d547816 */ /* 0x000fe200000000ff */
[----:B------:R-:W-:Y:S01]  /*6b30*/  IMAD R34, R78, R38, RZ ;  /* 0x000000264e227224 */ /* 0x000fe200078e02ff */
[----:B------:R-:W-:Y:S01]  /*6b40*/  SHF.L.U32 R86, R96, 0x10, RZ ;  /* 0x0000001060567819 */ /* 0x000fe200000006ff */
[----:B------:R-:W-:Y:S01]  /*6b50*/  IMAD R32, R81, R82, R32 ;  /* 0x0000005251207224 */ /* 0x000fe200078e0220 */
[----:B------:R-:W-:Y:S01]  /*6b60*/  SHF.R.S32.HI R81, RZ, 0x18, R92 ;  /* 0x00000018ff517819 */ /* 0x000fe2000001145c */
[C---:B------:R-:W-:Y:S01]  /*6b70*/  IMAD R39, R78.reuse, R39, RZ ;  /* 0x000000274e277224 */ /* 0x040fe200078e02ff */
[----:B------:R-:W-:Y:S01]  /*6b80*/  I2IP.S8.S32.SAT R115, R35, R30, RZ ;  /* 0x0000001e23737239 */ /* 0x000fe200000014ff */
[-C--:B------:R-:W-:Y:S02]  /*6b90*/  IMAD R33, R83, R82.reuse, R33 ;  /* 0x0000005253217224 */ /* 0x080fe400078e0221 */
[----:B------:R-:W-:Y:S01]  /*6ba0*/  IMAD R34, R85, R82, R34 ;  /* 0x0000005255227224 */ /* 0x000fe200078e0222 */
[----:B------:R-:W-:Y:S01]  /*6bb0*/  I2IP.S8.S32.SAT R115, R29, R28, R115 ;  /* 0x0000001c1d737239 */ /* 0x000fe20000001473 */
[C---:B------:R-:W-:Y:S01]  /*6bc0*/  IMAD.U32 R83, R93.reuse, 0x10000, RZ ;  /* 0x000100005d537824 */ /* 0x040fe200078e00ff */
[----:B------:R-:W-:Y:S01]  /*6bd0*/  SHF.L.U32 R85, R93, 0x8, RZ ;  /* 0x000000085d557819 */ /* 0x000fe200000006ff */
[----:B------:R-:W-:Y:S01]  /*6be0*/  IMAD R39, R81, R82, R39 ;  /* 0x0000005251277224 */ /* 0x000fe200078e0227 */
[----:B------:R-:W-:Y:S01]  /*6bf0*/  MOV R81, R84 ;  /* 0x0000005400517202 */ /* 0x000fe20000000f00 */
[C---:B------:R-:W-:Y:S01]  /*6c00*/  IMAD R36, R78.reuse, R40, RZ ;  /* 0x000000284e247224 */ /* 0x040fe200078e02ff */
[----:B------:R-:W-:Y:S01]  /*6c10*/  SHF.R.S32.HI R83, RZ, 0x18, R83 ;  /* 0x00000018ff537819 */ /* 0x000fe20000011453 */
[C---:B------:R-:W-:Y:S01]  /*6c20*/  IMAD R37, R78.reuse, R41, RZ ;  /* 0x000000294e257224 */ /* 0x040fe200078e02ff */
[----:B------:R-:W-:Y:S01]  /*6c30*/  SHF.R.S32.HI R85, RZ, 0x18, R85 ;  /* 0x00000018ff557819 */ /* 0x000fe20000011455 */
[C---:B------:R-:W-:Y:S01]  /*6c40*/  IMAD R38, R78.reuse, R42, RZ ;  /* 0x0000002a4e267224 */ /* 0x040fe200078e02ff */
[----:B------:R1:W-:Y:S01]  /*6c50*/  STS.128 [R172+0x8200], R112 ;  /* 0x00820070ac007388 */ /* 0x0003e20000000c00 */
[----:B------:R-:W-:Y:S01]  /*6c60*/  IMAD R36, R81, R82, R36 ;  /* 0x0000005251247224 */ /* 0x000fe200078e0224 */
[----:B------:R-:W-:Y:S01]  /*6c70*/  I2IP.S8.S32.SAT R120, R39, R34, RZ ;  /* 0x0000002227787239 */ /* 0x000fe200000014ff */
[-C--:B------:R-:W-:Y:S01]  /*6c80*/  IMAD R37, R83, R82.reuse, R37 ;  /* 0x0000005253257224 */ /* 0x080fe200078e0225 */
[----:B------:R-:W-:Y:S01]  /*6c90*/  SHF.R.S32.HI R84, RZ, 0x18, R93 ;  /* 0x00000018ff547819 */ /* 0x000fe2000001145d */
[----:B------:R-:W-:Y:S01]  /*6ca0*/  IMAD R43, R78, R43, RZ ;  /* 0x0000002b4e2b7224 */ /* 0x000fe200078e02ff */
[C---:B------:R-:W-:Y:S01]  /*6cb0*/  SHF.L.U32 R83, R94.reuse, 0x10, RZ ;  /* 0x000000105e537819 */ /* 0x040fe200000006ff */
[----:B------:R-:W-:Y:S01]  /*6cc0*/  IMAD R38, R85, R82, R38 ;  /* 0x0000005255267224 */ /* 0x000fe200078e0226 */
[----:B------:R-:W-:Y:S01]  /*6cd0*/  PRMT R81, R94, 0x8880, RZ ;  /* 0x000088805e517816 */ /* 0x000fe200000000ff */
[----:B------:R-:W-:Y:S01]  /*6ce0*/  IMAD R40, R78, R44, RZ ;  /* 0x0000002c4e287224 */ /* 0x000fe200078e02ff */
[----:B------:R-:W-:Y:S01]  /*6cf0*/  SHF.L.U32 R85, R94, 0x8, RZ ;  /* 0x000000085e557819 */ /* 0x000fe200000006ff */
[----:B------:R-:W-:Y:S01]  /*6d00*/  IMAD R41, R78, R45, RZ ;  /* 0x0000002d4e297224 */ /* 0x000fe200078e02ff */
[----:B------:R-:W-:Y:S01]  /*6d10*/  SHF.R.S32.HI R83, RZ, 0x18, R83 ;  /* 0x00000018ff537819 */ /* 0x000fe20000011453 */
[----:B------:R-:W-:Y:S01]  /*6d20*/  IMAD R43, R84, R82, R43 ;  /* 0x00000052542b7224 */ /* 0x000fe200078e022b */
[----:B------:R-:W-:Y:S01]  /*6d30*/  SHF.R.S32.HI R85, RZ, 0x18, R85 ;  /* 0x00000018ff557819 */ /* 0x000fe20000011455 */
[C---:B------:R-:W-:Y:S01]  /*6d40*/  IMAD R42, R78.reuse, R46, RZ ;  /* 0x0000002e4e2a7224 */ /* 0x040fe200078e02ff */
[----:B------:R-:W-:Y:S01]  /*6d50*/  I2IP.S8.S32.SAT R120, R33, R32, R120 ;  /* 0x0000002021787239 */ /* 0x000fe20000001478 */
[----:B------:R-:W-:Y:S01]  /*6d60*/  IMAD R40, R81, R82, R40 ;  /* 0x0000005251287224 */ /* 0x000fe200078e0228 */
[----:B------:R-:W-:Y:S01]  /*6d70*/  SHF.R.S32.HI R84, RZ, 0x18, R94 ;  /* 0x00000018ff547819 */ /* 0x000fe2000001145e */
[----:B------:R-:W-:Y:S01]  /*6d80*/  IMAD R47, R78, R47, RZ ;  /* 0x0000002f4e2f7224 */ /* 0x000fe200078e02ff */
[----:B------:R-:W-:Y:S01]  /*6d90*/  I2IP.S8.S32.SAT R121, R43, R38, RZ ;  /* 0x000000262b797239 */ /* 0x000fe200000014ff */
[-C--:B------:R-:W-:Y:S01]  /*6da0*/  IMAD R41, R83, R82.reuse, R41 ;  /* 0x0000005253297224 */ /* 0x080fe200078e0229 */
[----:B------:R-:W-:Y:S01]  /*6db0*/  PRMT R81, R95, 0x8880, RZ ;  /* 0x000088805f517816 */ /* 0x000fe200000000ff */
[-C--:B------:R-:W-:Y:S01]  /*6dc0*/  IMAD R42, R85, R82.reuse, R42 ;  /* 0x00000052552a7224 */ /* 0x080fe200078e022a */
[----:B------:R-:W-:Y:S01]  /*6dd0*/  SHF.L.U32 R83, R95, 0x10, RZ ;  /* 0x000000105f537819 */ /* 0x000fe200000006ff */
[----:B------:R-:W-:Y:S01]  /*6de0*/  IMAD R47, R84, R82, R47 ;  /* 0x00000052542f7224 */ /* 0x000fe200078e022f */
[----:B------:R-:W-:Y:S01]  /*6df0*/  I2IP.S8.S32.SAT R121, R37, R36, R121 ;  /* 0x0000002425797239 */ /* 0x000fe20000001479 */
[C---:B------:R-:W-:Y:S01]  /*6e00*/  IMAD R44, R78.reuse, R48, RZ ;  /* 0x000000304e2c7224 */ /* 0x040fe200078e02ff */
[----:B------:R-:W-:Y:S01]  /*6e10*/  SHF.R.S32.HI R83, RZ, 0x18, R83 ;  /* 0x00000018ff537819 */ /* 0x000fe20000011453 */
[----:B------:R-:W-:Y:S01]  /*6e20*/  IMAD.SHL.U32 R84, R95, 0x100, RZ ;  /* 0x000001005f547824 */ /* 0x000fe200078e00ff */
[----:B------:R-:W-:Y:S01]  /*6e30*/  I2IP.S8.S32.SAT R122, R47, R42, RZ ;  /* 0x0000002a2f7a7239 */ /* 0x000fe200000014ff */
[----:B------:R-:W-:Y:S01]  /*6e40*/  IMAD R45, R78, R49, RZ ;  /* 0x000000314e2d7224 */ /* 0x000fe200078e02ff */
[----:B------:R-:W-:Y:S01]  /*6e50*/  PRMT R85, R96, 0x8880, RZ ;  /* 0x0000888060557816 */ /* 0x000fe200000000ff */
[----:B------:R-:W-:Y:S01]  /*6e60*/  IMAD R44, R81, R82, R44 ;  /* 0x00000052512c7224 */ /* 0x000fe200078e022c */
[----:B------:R-:W-:Y:S01]  /*6e70*/  SHF.R.S32.HI R81, RZ, 0x18, R84 ;  /* 0x00000018ff517819 */ /* 0x000fe20000011454 */
[C---:B------:R-:W-:Y:S01]  /*6e80*/  IMAD R46, R78.reuse, R50, RZ ;  /* 0x000000324e2e7224 */ /* 0x040fe200078e02ff */
[----:B------:R-:W-:Y:S01]  /*6e90*/  I2IP.S8.S32.SAT R122, R41, R40, R122 ;  /* 0x00000028297a7239 */ /* 0x000fe2000000147a */
[----:B------:R-:W-:Y:S01]  /*6ea0*/  IMAD R45, R83, R82, R45 ;  /* 0x00000052532d7224 */ /* 0x000fe200078e022d */
[----:B------:R-:W-:Y:S01]  /*6eb0*/  SHF.R.S32.HI R83, RZ, 0x18, R95 ;  /* 0x00000018ff537819 */ /* 0x000fe2000001145f */
[----:B------:R-:W-:Y:S01]  /*6ec0*/  IMAD R51, R78, R51, RZ ;  /* 0x000000334e337224 */ /* 0x000fe200078e02ff */
[----:B------:R-:W-:Y:S01]  /*6ed0*/  SHF.L.U32 R84, R96, 0x8, RZ ;  /* 0x0000000860547819 */ /* 0x000fe200000006ff */
[C---:B------:R-:W-:Y:S02]  /*6ee0*/  IMAD R48, R78.reuse, R52, RZ ;  /* 0x000000344e307224 */ /* 0x040fe400078e02ff */
[-C--:B------:R-:W-:Y:S01]  /*6ef0*/  IMAD R46, R81, R82.reuse, R46 ;  /* 0x00000052512e7224 */ /* 0x080fe200078e022e */
[----:B------:R-:W-:Y:S01]  /*6f00*/  SHF.R.S32.HI R81, RZ, 0x18, R86 ;  /* 0x00000018ff517819 */ /* 0x000fe20000011456 */
[C---:B------:R-:W-:Y:S01]  /*6f10*/  IMAD R49, R78.reuse, R53, RZ ;  /* 0x000000354e317224 */ /* 0x040fe200078e02ff */
[----:B------:R-:W-:Y:S01]  /*6f20*/  SHF.R.S32.HI R86, RZ, 0x18, R99 ;  /* 0x00000018ff567819 */ /* 0x000fe20000011463 */
[----:B------:R-:W-:Y:S01]  /*6f30*/  IMAD R51, R83, R82, R51 ;  /* 0x0000005253337224 */ /* 0x000fe200078e0233 */
[----:B------:R-:W-:Y:S01]  /*6f40*/  SHF.R.S32.HI R83, RZ, 0x18, R84 ;  /* 0x00000018ff537819 */ /* 0x000fe20000011454 */
[C---:B------:R-:W-:Y:S01]  /*6f50*/  IMAD R50, R78.reuse, R54, RZ ;  /* 0x000000364e327224 */ /* 0x040fe200078e02ff */
[----:B------:R-:W-:Y:S01]  /*6f60*/  SHF.R.S32.HI R84, RZ, 0x18, R96 ;  /* 0x00000018ff547819 */ /* 0x000fe20000011460 */
[----:B------:R-:W-:Y:S01]  /*6f70*/  IMAD R48, R85, R82, R48 ;  /* 0x0000005255307224 */ /* 0x000fe200078e0230 */
[----:B------:R-:W-:Y:S01]  /*6f80*/  I2IP.S8.S32.SAT R123, R51, R46, RZ ;  /* 0x0000002e337b7239 */ /* 0x000fe200000014ff */
[C---:B------:R-:W-:Y:S01]  /*6f90*/  IMAD R55, R78.reuse, R55, RZ ;  /* 0x000000374e377224 */ /* 0x040fe200078e02ff */
[----:B------:R-:W-:Y:S01]  /*6fa0*/  SHF.L.U32 R85, R97, 0x10, RZ ;  /* 0x0000001061557819 */ /* 0x000fe200000006ff */
[----:B------:R-:W-:Y:S01]  /*6fb0*/  IMAD R49, R81, R82, R49 ;  /* 0x0000005251317224 */ /* 0x000fe200078e0231 */
[----:B------:R-:W-:Y:S01]  /*6fc0*/  PRMT R81, R97, 0x8880, RZ ;  /* 0x0000888061517816 */ /* 0x000fe200000000ff */
[----:B------:R-:W-:Y:S01]  /*6fd0*/  IMAD R52, R78, R56, RZ ;  /* 0x000000384e347224 */ /* 0x000fe200078e02ff */
[----:B------:R-:W-:Y:S01]  /*6fe0*/  I2IP.S8.S32.SAT R123, R45, R44, R123 ;  /* 0x0000002c2d7b7239 */ /* 0x000fe2000000147b */
[-C--:B------:R-:W-:Y:S01]  /*6ff0*/  IMAD R50, R83, R82.reuse, R50 ;  /* 0x0000005253327224 */ /* 0x080fe200078e0232 */
[----:B------:R-:W-:Y:S01]  /*7000*/  SHF.R.S32.HI R83, RZ, 0x18, R85 ;  /* 0x00000018ff537819 */ /* 0x000fe20000011455 */
[-C--:B------:R-:W-:Y:S01]  /*7010*/  IMAD R55, R84, R82.reuse, R55 ;  /* 0x0000005254377224 */ /* 0x080fe200078e0237 */
[----:B------:R-:W-:Y:S01]  /*7020*/  PRMT R85, R98, 0x8880, RZ ;  /* 0x0000888062557816 */ /* 0x000fe200000000ff */
[----:B------:R-:W-:Y:S01]  /*7030*/  IMAD R52, R81, R82, R52 ;  /* 0x0000005251347224 */ /* 0x000fe200078e0234 */
[----:B------:R-:W-:Y:S01]  /*7040*/  SHF.L.U32 R81, R97, 0x8, RZ ;  /* 0x0000000861517819 */ /* 0x000fe200000006ff */
[C---:B------:R-:W-:Y:S01]  /*7050*/  IMAD R53, R78.reuse, R57, RZ ;  /* 0x000000394e357224 */ /* 0x040fe200078e02ff */
[----:B------:R1:W-:Y:S01]  /*7060*/  STS.128 [R171+0x8200], R120 ;  /* 0x00820078ab007388 */ /* 0x0003e20000000c00 */
[----:B------:R-:W-:Y:S01]  /*7070*/  IMAD R54, R78, R58, RZ ;  /* 0x0000003a4e367224 */ /* 0x000fe200078e02ff */
[----:B------:R-:W-:Y:S01]  /*7080*/  SHF.R.S32.HI R81, RZ, 0x18, R81 ;  /* 0x00000018ff517819 */ /* 0x000fe20000011451 */
[----:B------:R-:W-:Y:S01]  /*7090*/  IMAD R53, R83, R82, R53 ;  /* 0x0000005253357224 */ /* 0x000fe200078e0235 */
[----:B------:R-:W-:Y:S01]  /*70a0*/  SHF.L.U32 R84, R98, 0x10, RZ ;  /* 0x0000001062547819 */ /* 0x000fe200000006ff */
[C---:B------:R-:W-:Y:S01]  /*70b0*/  IMAD R59, R78.reuse, R59, RZ ;  /* 0x0000003b4e3b7224 */ /* 0x040fe200078e02ff */
[----:B------:R-:W-:Y:S01]  /*70c0*/  SHF.R.S32.HI R83, RZ, 0x18, R97 ;  /* 0x00000018ff537819 */ /* 0x000fe20000011461 */
[C---:B------:R-:W-:Y:S01]  /*70d0*/  IMAD R56, R78.reuse, R60, RZ ;  /* 0x0000003c4e387224 */ /* 0x040fe200078e02ff */
[----:B------:R-:W-:Y:S01]  /*70e0*/  I2IP.S8.S32.SAT R124, R55, R50, RZ ;  /* 0x00000032377c7239 */ /* 0x000fe200000014ff */
[----:B------:R-:W-:Y:S01]  /*70f0*/  IMAD R54, R81, R82, R54 ;  /* 0x0000005251367224 */ /* 0x000fe200078e0236 */
[----:B------:R-:W-:Y:S01]  /*7100*/  SHF.R.S32.HI R84, RZ, 0x18, R84 ;  /* 0x00000018ff547819 */ /* 0x000fe20000011454 */
[----:B------:R-:W-:Y:S01]  /*7110*/  IMAD R57, R78, R61, RZ ;  /* 0x0000003d4e397224 */ /* 0x000fe200078e02ff */
[----:B------:R-:W-:Y:S01]  /*7120*/  I2IP.S8.S32.SAT R124, R49, R48, R124 ;  /* 0x00000030317c7239 */ /* 0x000fe2000000147c */
[-C--:B------:R-:W-:Y:S01]  /*7130*/  IMAD R59, R83, R82.reuse, R59 ;  /* 0x00000052533b7224 */ /* 0x080fe200078e023b */
[----:B------:R-:W-:Y:S01]  /*7140*/  PRMT R83, R99, 0x8880, RZ ;  /* 0x0000888063537816 */ /* 0x000fe200000000ff */
[-C--:B------:R-:W-:Y:S01]  /*7150*/  IMAD R56, R85, R82.reuse, R56 ;  /* 0x0000005255387224 */ /* 0x080fe200078e0238 */
[----:B------:R-:W-:Y:S01]  /*7160*/  SHF.R.S32.HI R81, RZ, 0x18, R98 ;  /* 0x00000018ff517819 */ /* 0x000fe20000011462 */
[----:B------:R-:W-:Y:S01]  /*7170*/  IMAD R57, R84, R82, R57 ;  /* 0x0000005254397224 */ /* 0x000fe200078e0239 */
[----:B------:R-:W-:Y:S01]  /*7180*/  I2IP.S8.S32.SAT R125, R59, R54, RZ ;  /* 0x000000363b7d7239 */ /* 0x000fe200000014ff */
[C---:B------:R-:W-:Y:S01]  /*7190*/  IMAD R58, R78.reuse, R62, RZ ;  /* 0x0000003e4e3a7224 */ /* 0x040fe200078e02ff */
[C---:B------:R-:W-:Y:S01]  /*71a0*/  SHF.L.U32 R85, R99.reuse, 0x8, RZ ;  /* 0x0000000863557819 */ /* 0x040fe200000006ff */
[----:B------:R-:W-:Y:S01]  /*71b0*/  IMAD.U32 R84, R99, 0x10000, RZ ;  /* 0x0001000063547824 */ /* 0x000fe200078e00ff */
[----:B------:R-:W-:Y:S01]  /*71c0*/  I2IP.S8.S32.SAT R125, R53, R52, R125 ;  /* 0x00000034357d7239 */ /* 0x000fe2000000147d */
[C---:B------:R-:W-:Y:S01]  /*71d0*/  IMAD R63, R78.reuse, R63, RZ ;  /* 0x0000003f4e3f7224 */ /* 0x040fe200078e02ff */
[----:B------:R-:W-:Y:S01]  /*71e0*/  SHF.R.S32.HI R85, RZ, 0x18, R85 ;  /* 0x00000018ff557819 */ /* 0x000fe20000011455 */
[C---:B------:R-:W-:Y:S01]  /*71f0*/  IMAD R60, R78.reuse, R64, RZ ;  /* 0x000000404e3c7224 */ /* 0x040fe200078e02ff */
[----:B------:R-:W-:Y:S01]  /*7200*/  SHF.R.S32.HI R84, RZ, 0x18, R84 ;  /* 0x00000018ff547819 */ /* 0x000fe20000011454 */
[-C--:B------:R-:W-:Y:S02]  /*7210*/  IMAD R58, R87, R82.reuse, R58 ;  /* 0x00000052573a7224 */ /* 0x080fe400078e023a */
[C---:B------:R-:W-:Y:S02]  /*7220*/  IMAD R61, R78.reuse, R65, RZ ;  /* 0x000000414e3d7224 */ /* 0x040fe400078e02ff */
[-C--:B------:R-:W-:Y:S02]  /*7230*/  IMAD R63, R81, R82.reuse, R63 ;  /* 0x00000052513f7224 */ /* 0x080fe400078e023f */
[----:B------:R-:W-:Y:S02]  /*7240*/  IMAD R60, R83, R82, R60 ;  /* 0x00000052533c7224 */ /* 0x000fe400078e023c */
[----:B------:R-:W-:Y:S01]  /*7250*/  IMAD R62, R78, R66, RZ ;  /* 0x000000424e3e7224 */ /* 0x000fe200078e02ff */
[----:B------:R-:W-:Y:S01]  /*7260*/  I2IP.S8.S32.SAT R126, R63, R58, RZ ;  /* 0x0000003a3f7e7239 */ /* 0x000fe200000014ff */
[----:B------:R-:W-:Y:S02]  /*7270*/  IMAD R61, R84, R82, R61 ;  /* 0x00000052543d7224 */ /* 0x000fe400078e023d */
[----:B------:R-:W-:Y:S01]  /*7280*/  IMAD R67, R78, R67, RZ ;  /* 0x000000434e437224 */ /* 0x000fe200078e02ff */
[----:B------:R-:W-:Y:S01]  /*7290*/  I2IP.S8.S32.SAT R126, R57, R56, R126 ;  /* 0x00000038397e7239 */ /* 0x000fe2000000147e */
[-C--:B------:R-:W-:Y:S02]  /*72a0*/  IMAD R62, R85, R82.reuse, R62 ;  /* 0x00000052553e7224 */ /* 0x080fe400078e023e */
[----:B------:R-:W-:Y:S05]  /*72b0*/  IMAD R67, R86, R82, R67 ;  /* 0x0000005256437224 */ /* 0x000fea00078e0243 */
[----:B------:R-:W-:Y:S04]  /*72c0*/  I2IP.S8.S32.SAT R127, R67, R62, RZ ;  /* 0x0000003e437f7239 */ /* 0x000fe800000014ff */
[----:B------:R-:W-:Y:S05]  /*72d0*/  I2IP.S8.S32.SAT R127, R61, R60, R127 ;  /* 0x0000003c3d7f7239 */ /* 0x000fea000000147f */
[----:B------:R1:W-:Y:S01]  /*72e0*/  STS.128 [R170+0x8200], R124 ;  /* 0x0082007caa007388 */ /* 0x0003e20000000c00 */
[----:B------:R-:W-:Y:S01]  /*72f0*/  @!PT LDS RZ, [RZ] ;  /* 0x00000000fffff984 */ /* 0x000fe20000000800 */
[----:B------:R-:W-:Y:S01]  /*7300*/  @!PT LDS RZ, [RZ] ;  /* 0x00000000fffff984 */ /* 0x000fe20000000800 */
[----:B------:R-:W-:Y:S01]  /*7310*/  @!PT LDS RZ, [RZ] ;  /* 0x00000000fffff984 */ /* 0x000fe20000000800 */
[----:B------:R-:W-:Y:S01]  /*7320*/  @!PT LDS RZ, [RZ] ;  /* 0x00000000fffff984 */ /* 0x000fe20000000800 */
[----:B------:R2:W-:Y:S07]  /*7330*/  MEMBAR.ALL.CTA ;  /* 0x0000000000007992 */ /* 0x0005ee0000008000 */
[----:B--2---:R-:W2:Y:S02]  /*7340*/  FENCE.VIEW.ASYNC.S ;  /* 0x00000000000073c6 */ /* 0x004ea40000000000 */
[----:B--2---:R-:W-:Y:S06]  /*7350*/  BAR.SYNC.DEFER_BLOCKING 0x1, 0x80 ;  /* 0x0042000000007b1d */ /* 0x004fec0000010000 */
[----:B------:R-:W-:Y:S05]  /*7360*/  @P0 BRA `(.L_x_108) ;  /* 0x0000000000280947 */ /* 0x000fea0003800000 */
[----:B------:R-:W-:Y:S02]  /*7370*/  UIADD3 UR4, UPT, UPT, UR49, 0x8200, URZ ;  /* 0x0000820031047890 */ /* 0x000fe4000fffe0ff */
[----:B------:R-:W-:Y:S01]  /*7380*/  UIADD3 UR6, UP0, UPT, UR52, 0x680, URZ ;  /* 0x0000068034067890 */ /* 0x000fe2000ff1e0ff */
[----:B------:R-:W-:Y:S03]  /*7390*/  UMOV UR43, UR36 ;  /* 0x00000024002b7c82 */ /* 0x000fe60008000000 */
[----:B------:R-:W-:Y:S01]  /*73a0*/  MOV R166, UR4 ;  /* 0x0000000400a67c02 */ /* 0x000fe20008000f00 */
[----:B------:R-:W-:Y:S03]  /*73b0*/  UIADD3.X UR7, UPT, UPT, URZ, UR53, URZ, UP0, !UPT ;  /* 0x00000035ff077290 */ /* 0x000fe600087fe4ff */
[----:B------:R-:W-:Y:S11]  /*73c0*/  R2UR UR40, R166 ;  /* 0x00000000a62872ca */ /* 0x000ff600000e0000 */
[----:B------:R-:W-:Y:S02]  /*73d0*/  @!UPT UIADD3 URZ, UPT, UPT, URZ, URZ, URZ ;  /* 0x000000fffffff290 */ /* 0x000fe4000fffe0ff */
[----:B------:R2:W-:Y:S01]  /*73e0*/  UTMASTG.3D [UR40], [UR6] ;  /* 0x00000028060073b5 */ /* 0x0005e20008010000 */
[----:B------:R0:W-:Y:S01]  /*73f0*/  UTMACMDFLUSH ;  /* 0x00000000000079b7 */ /* 0x0001e20000000000 */
[----:B--2---:R-:W-:Y:S04]  /*7400*/  DEPBAR.LE SB0, 0x1 ;  /* 0x000080400000791a */ /* 0x004fe80000000000 */
.L_x_108:
[----:B------:R-:W-:Y:S05]  /*7410*/  BSYNC.RECONVERGENT B0 ;  /* 0x0000000000007941 */ /* 0x000fea0003800200 */
.L_x_107:
[----:B------:R-:W-:Y:S06]  /*7420*/  BAR.SYNC.DEFER_BLOCKING 0x1, 0x80 ;  /* 0x0042000000007b1d */ /* 0x000fec0000010000 */
[----:B------:R-:W2:Y:S01]  /*7430*/  @P6 SYNCS.PHASECHK.TRANS64.TRYWAIT P0, [R118+URZ+0xe0], R119 ;  /* 0x0000e077760065a7 */ /* 0x000ea200080011ff */
[----:B------:R-:W-:Y:S01]  /*7440*/  BSSY B1, `(.L_x_109) ;  /* 0x0000023000017945 */ /* 0x000fe20003800000 */
[----:B--2---:R-:W-:Y:S03]  /*7450*/  @P6 SEL R109, RZ, 0x1, !P0 ;  /* 0x00000001ff6d6807 */ /* 0x004fe60004000000 */
[----:B------:R-:W-:Y:S05]  /*7460*/  @!P6 BRA `(.L_x_110) ;  /* 0x000000000080e947 */ /* 0x000fea0003800000 */
[----:B------:R-:W-:Y:S01]  /*7470*/  ISETP.NE.AND P1, PT, R110, RZ, PT ;  /* 0x000000ff6e00720c */ /* 0x000fe20003f25270 */
[----:B------:R-:W-:Y:S01]  /*7480*/  BSSY B0, `(.L_x_111) ;  /* 0x000000a000007945 */ /* 0x000fe20003800000 */
[----:B------:R-:W-:Y:S11]  /*7490*/  ISETP.NE.AND P0, PT, R109, RZ, PT ;  /* 0x000000ff6d00720c */ /* 0x000ff60003f05270 */
[----:B------:R-:W-:Y:S04]  /*74a0*/  @P1 IMAD R5, R160, 0x2000, R111 ;  /* 0x00002000a0051824 */ /* 0x000fe800078e026f */
[--C-:B------:R-:W-:Y:S01]  /*74b0*/  @P1 IMAD.IADD R4, R165, 0x1, R5.reuse ;  /* 0x00000001a5041824 */ /* 0x100fe200078e0205 */
[----:B------:R-:W-:Y:S01]  /*74c0*/  @P1 IADD3 R2, PT, PT, R164, R5, RZ ;  /* 0x00000005a4021210 */ /* 0x000fe20007ffe0ff */
[----:B------:R-:W-:Y:S01]  /*74d0*/  @P1 IMAD.IADD R0, R116, 0x1, R5 ;  /* 0x0000000174001824 */ /* 0x000fe200078e0205 */
[----:B------:R-:W-:Y:S06]  /*74e0*/  @P0 BRA `(.L_x_112) ;  /* 0x00000000000c0947 */ /* 0x000fec0003800000 */
[----:B------:R-:W-:Y:S04]  /*74f0*/  SHF.L.U32 R3, R159, 0x1f, RZ ;  /* 0x0000001f9f037819 */ /* 0x000fe800000006ff */
[----:B------:R-:W2:Y:S02]  /*7500*/  SYNCS.PHASECHK.TRANS64.TRYWAIT P0, [R118+URZ+0xe0], R3 ;  /* 0x0000e003760075a7 */ /* 0x000ea400080011ff */
[----:B--2---:R-:W-:Y:S05]  /*7510*/  @!P0 BRA `(.L_x_113) ;  /* 0x0000004c00f08947 */ /* 0x004fea0003800000 */
.L_x_112:
[----:B------:R-:W-:Y:S05]  /*7520*/  BSYNC B0 ;  /* 0x0000000000007941 */ /* 0x000fea0003800000 */
.L_x_111:
[----:B------:R-:W-:Y:S01]  /*7530*/  ISETP.NE.AND P0, PT, R110, RZ, PT ;  /* 0x000000ff6e00720c */ /* 0x000fe20003f05270 */
[----:B--2---:R-:W-:Y:S02]  /*7540*/  VIADD R118, R118, 0x100 ;  /* 0x0000010076767836 */ /* 0x004fe40000000000 */
[----:B------:R-:W-:Y:S02]  /*7550*/  IMAD.U32 R3, RZ, RZ, UR37 ;  /* 0x00000025ff037e24 */ /* 0x000fe4000f8e00ff */
[----:B------:R-:W-:Y:S03]  /*7560*/  VIADD R160, R160, 0x1 ;  /* 0x00000001a0a07836 */ /* 0x000fe60000000000 */
[----:B------:R-:W-:Y:S05]  /*7570*/  PRMT R3, R3, 0x654, R118 ;  /* 0x0000065403037816 */ /* 0x000fea0000000076 */
[----:B------:R2:W3:Y:S04]  /*7580*/  @P0 LDS.128 R100, [R5+0x200] ;  /* 0x0002000005640984 */ /* 0x0004e80000000c00 */
[----:B------:R2:W4:Y:S04]  /*7590*/  @P0 LDS.128 R88, [R4+0x200] ;  /* 0x0002000004580984 */ /* 0x0005280000000c00 */
        /* <DEDUP_REMOVED lines=9> */
[----:B------:R-:W-:Y:S02]  /*7630*/  SEL R6, RZ, 0x1, P0 ;  /* 0x00000001ff067807 */ /* 0x000fe40000000000 */
[----:B------:R-:W-:Y:S02]  /*7640*/  SEL R160, R160, RZ, P0 ;  /* 0x000000ffa0a07207 */ /* 0x000fe40000000000 */
[----:B------:R-:W-:Y:S01]  /*7650*/  LOP3.LUT R159, R159, R6, RZ, 0x3c, !PT ;  /* 0x000000069f9f7212 */ /* 0x000fe200078e3cff */
[----:B-----5:R2:W-:Y:S06]  /*7660*/  SYNCS.ARRIVE.TRANS64.RED.A1T0 RZ, [R3+URZ], RZ ;  /* 0x000000ff03ff79a7 */ /* 0x0205ec00081004ff */
.L_x_110:
[----:B------:R-:W-:Y:S05]  /*7670*/  BSYNC B1 ;  /* 0x0000000000017941 */ /* 0x000fea0003800000 */
.L_x_109:
[----:B--2---:R-:W-:Y:S05]  /*7680*/  VIADD R3, R80, 0x40 ;  /* 0x0000004050037836 */ /* 0x004fea0000000000 */
[----:B------:R-:W-:Y:S04]  /*7690*/  SHF.R.U32.HI R3, RZ, 0x15, R3 ;  /* 0x00000015ff037819 */ /* 0x000fe80000011603 */
[----:B------:R-:W-:Y:S11]  /*76a0*/  LOP3.LUT P0, RZ, R3, 0x3, R154, 0x48, !PT ;  /* 0x0000000303ff7812 */ /* 0x000ff6000780489a */
[----:B------:R-:W-:Y:S02]  /*76b0*/  @!UPT UIADD3 URZ, UPT, UPT, URZ, URZ, URZ ;  /* 0x000000fffffff290 */ /* 0x000fe4000fffe0ff */
[----:B------:R-:W-:Y:S05]  /*76c0*/  @!P0 BRA `(.L_x_114) ;  /* 0x0000000000408947 */ /* 0x000fea0003800000 */
[----:B------:R-:W2:Y:S01]  /*76d0*/  LDCU.64 UR8, c[0x4][0x78] ;  /* 0x01000f00ff0877ac */ /* 0x000ea20008000a00 */
[----:B------:R-:W-:Y:S01]  /*76e0*/  MOV R3, 0x0 ;  /* 0x0000000000037802 */ /* 0x000fe20000000f00 */
[----:B------:R-:W-:Y:S02]  /*76f0*/  HFMA2 R12, -RZ, RZ, 0, 5.9604644775390625e-08 ;  /* 0x00000001ff0c7431 */ /* 0x000fe400000001ff */
[----:B------:R-:W-:Y:S02]  /*7700*/  IMAD.MOV.U32 R8, RZ, RZ, 0x192 ;  /* 0x00000192ff087424 */ /* 0x000fe400078e00ff */
[----:B------:R-:W-:Y:S01]  /*7710*/  IMAD.MOV.U32 R13, RZ, RZ, RZ ;  /* 0x000000ffff0d7224 */ /* 0x000fe200078e00ff */
[----:B------:R-:W5:Y:S01]  /*7720*/  LDCU.64 UR6, c[0x4][0x80] ;  /* 0x01001000ff0677ac */ /* 0x000f620008000a00 */
[----:B------:R-:W1:Y:S01]  /*7730*/  LDC.64 R2, c[0x4][R3] ;  /* 0x0100000003027b82 */ /* 0x000e620000000a00 */
[----:B------:R-:W3:Y:S01]  /*7740*/  LDCU.64 UR4, c[0x4][0x18] ;  /* 0x01000300ff0477ac */ /* 0x000ee20008000a00 */
[----:B--2---:R-:W-:Y:S01]  /*7750*/  MOV R5, UR9 ;  /* 0x0000000900057c02 */ /* 0x004fe20008000f00 */
[----:B------:R-:W-:Y:S01]  /*7760*/  IMAD.U32 R4, RZ, RZ, UR8 ;  /* 0x00000008ff047e24 */ /* 0x000fe2000f8e00ff */
[----:B-----5:R-:W-:Y:S01]  /*7770*/  MOV R7, UR7 ;  /* 0x0000000700077c02 */ /* 0x020fe20008000f00 */
[----:B------:R-:W-:Y:S01]  /*7780*/  IMAD.U32 R6, RZ, RZ, UR6 ;  /* 0x00000006ff067e24 */ /* 0x000fe2000f8e00ff */
[----:B---3--:R-:W-:Y:S01]  /*7790*/  MOV R11, UR5 ;  /* 0x00000005000b7c02 */ /* 0x008fe20008000f00 */
[----:B------:R-:W-:Y:S02]  /*77a0*/  IMAD.U32 R10, RZ, RZ, UR4 ;  /* 0x00000004ff0a7e24 */ /* 0x000fe4000f8e00ff */
[----:B------:R-:W-:Y:S07]  /*77b0*/  LEPC R20, `(.L_x_114) ;  /* 0x000000001014794e */ /* 0x000fee0000000000 */
[----:B-1--4-:R-:W-:Y:S05]  /*77c0*/  CALL.ABS.NOINC R2 ;  /* 0x0000000002007343 */ /* 0x012fea0003c00000 */
.L_x_114:
[----:B------:R-:W-:Y:S05]  /*77d0*/  WARPSYNC.ALL ;  /* 0x0000000000007948 */ /* 0x000fea0003800000 */
[----:B------:R-:W-:Y:S01]  /*77e0*/  R2UR UR4, R80 ;  /* 0x00000000500472ca */ /* 0x000fe200000e0000 */
[----:B------:R-:W-:Y:S01]  /*77f0*/  BSSY.RECONVERGENT B0, `(.L_x_115) ;  /* 0x000011c000007945 */ /* 0x000fe20003800200 */
[C---:B---3--:R-:W-:Y:S02]  /*7800*/  PRMT R81, R100.reuse, 0x8880, RZ ;  /* 0x0000888064517816 */ /* 0x048fe400000000ff */
[C---:B------:R-:W-:Y:S02]  /*7810*/  SHF.L.U32 R84, R100.reuse, 0x8, RZ ;  /* 0x0000000864547819 */ /* 0x040fe400000006ff */
[----:B------:R-:W-:Y:S02]  /*7820*/  SHF.L.U32 R83, R100, 0x10, RZ ;  /* 0x0000001064537819 */ /* 0x000fe400000006ff */
[----:B------:R-:W-:Y:S02]  /*7830*/  SHF.R.S32.HI R84, RZ, 0x18, R84 ;  /* 0x00000018ff547819 */ /* 0x000fe40000011454 */
[----:B------:R-:W-:Y:S02]  /*7840*/  SHF.R.S32.HI R83, RZ, 0x18, R83 ;  /* 0x00000018ff537819 */ /* 0x000fe40000011453 */
[----:B------:R-:W-:Y:S01]  /*7850*/  ISETP.NE.AND P0, PT, R167, RZ, PT ;  /* 0x000000ffa700720c */ /* 0x000fe20003f05270 */
[----:B------:R-:W2:Y:S01]  /*7860*/  LDTM.x64 R4, tmem[UR4+0x40] ;  /* 0x00004004000479ee */ /* 0x000ea20008340000 */
[----:B------:R-:W-:Y:S01]  /*7870*/  ISETP.NE.AND P6, PT, R117, RZ, PT ;  /* 0x000000ff7500720c */ /* 0x000fe20003fc5270 */
[C---:B--2---:R-:W-:Y:S02]  /*7880*/  IMAD R0, R78.reuse, R4, RZ ;  /* 0x000000044e007224 */ /* 0x044fe400078e02ff */
[C---:B------:R-:W-:Y:S02]  /*7890*/  IMAD R3, R78.reuse, R6, RZ ;  /* 0x000000064e037224 */ /* 0x040fe400078e02ff */
[C---:B------:R-:W-:Y:S02]  /*78a0*/  IMAD R4, R78.reuse, R8, RZ ;  /* 0x000000084e047224 */ /* 0x040fe400078e02ff */
[C---:B------:R-:W-:Y:S02]  /*78b0*/  IMAD R6, R78.reuse, R10, RZ ;  /* 0x0000000a4e067224 */ /* 0x040fe400078e02ff */
[C---:B------:R-:W-:Y:S02]  /*78c0*/  IMAD R2, R78.reuse, R5, RZ ;  /* 0x000000054e027224 */ /* 0x040fe400078e02ff */
[C---:B------:R-:W-:Y:S02]  /*78d0*/  IMAD R8, R78.reuse, R12, RZ ;  /* 0x0000000c4e087224 */ /* 0x040fe400078e02ff */
[C---:B------:R-:W-:Y:S02]  /*78e0*/  IMAD R10, R78.reuse, R14, RZ ;  /* 0x0000000e4e0a7224 */ /* 0x040fe400078e02ff */
[C---:B------:R-:W-:Y:S02]  /*78f0*/  IMAD R5, R78.reuse, R9, RZ ;  /* 0x000000094e057224 */ /* 0x040fe400078e02ff */
[----:B------:R-:W-:Y:S01]  /*7900*/  IMAD R0, R81, R82, R0 ;  /* 0x0000005251007224 */ /* 0x000fe200078e0200 */
[----:B------:R-:W-:Y:S01]  /*7910*/  SHF.L.U32 R81, R101, 0x8, RZ ;  /* 0x0000000865517819 */ /* 0x000fe200000006ff */
[C---:B------:R-:W-:Y:S02]  /*7920*/  IMAD R12, R78.reuse, R16, RZ ;  /* 0x000000104e0c7224 */ /* 0x040fe400078e02ff */
[C---:B------:R-:W-:Y:S01]  /*7930*/  IMAD R14, R78.reuse, R18, RZ ;  /* 0x000000124e0e7224 */ /* 0x040fe200078e02ff */
[----:B------:R-:W-:Y:S01]  /*7940*/  SHF.R.S32.HI R81, RZ, 0x18, R81 ;  /* 0x00000018ff517819 */ /* 0x000fe20000011451 */
[C---:B------:R-:W-:Y:S02]  /*7950*/  IMAD R9, R78.reuse, R13, RZ ;  /* 0x0000000d4e097224 */ /* 0x040fe400078e02ff */
[C---:B------:R-:W-:Y:S02]  /*7960*/  IMAD R16, R78.reuse, R20, RZ ;  /* 0x000000144e107224 */ /* 0x040fe400078e02ff */
[C---:B------:R-:W-:Y:S02]  /*7970*/  IMAD R18, R78.reuse, R22, RZ ;  /* 0x000000164e127224 */ /* 0x040fe400078e02ff */
[C---:B------:R-:W-:Y:S02]  /*7980*/  IMAD R13, R78.reuse, R17, RZ ;  /* 0x000000114e0d7224 */ /* 0x040fe400078e02ff */
[C---:B------:R-:W-:Y:S02]  /*7990*/  IMAD R20, R78.reuse, R24, RZ ;  /* 0x000000184e147224 */ /* 0x040fe400078e02ff */
[C---:B------:R-:W-:Y:S02]  /*79a0*/  IMAD R22, R78.reuse, R26, RZ ;  /* 0x0000001a4e167224 */ /* 0x040fe400078e02ff */
[----:B------:R-:W-:Y:S01]  /*79b0*/  IMAD R2, R83, R82, R2 ;  /* 0x0000005253027224 */ /* 0x000fe200078e0202 */
[----:B------:R-:W-:Y:S01]  /*79c0*/  SHF.R.S32.HI R83, RZ, 0x18, R101 ;  /* 0x00000018ff537819 */ /* 0x000fe20000011465 */
[C---:B------:R-:W-:Y:S02]  /*79d0*/  IMAD R17, R78.reuse, R21, RZ ;  /* 0x000000154e117224 */ /* 0x040fe400078e02ff */
[C---:B------:R-:W-:Y:S02]  /*79e0*/  IMAD R24, R78.reuse, R28, RZ ;  /* 0x0000001c4e187224 */ /* 0x040fe400078e02ff */
[C---:B------:R-:W-:Y:S02]  /*79f0*/  IMAD R26, R78.reuse, R30, RZ ;  /* 0x0000001e4e1a7224 */ /* 0x040fe400078e02ff */
[C---:B------:R-:W-:Y:S02]  /*7a00*/  IMAD R21, R78.reuse, R25, RZ ;  /* 0x000000194e157224 */ /* 0x040fe400078e02ff */
[C---:B------:R-:W-:Y:S02]  /*7a10*/  IMAD R28, R78.reuse, R32, RZ ;  /* 0x000000204e1c7224 */ /* 0x040fe400078e02ff */
[----:B------:R-:W-:Y:S02]  /*7a20*/  IMAD R30, R78, R34, RZ ;  /* 0x000000224e1e7224 */ /* 0x000fe400078e02ff */
[----:B------:R-:W-:Y:S02]  /*7a30*/  IMAD R3, R84, R82, R3 ;  /* 0x0000005254037224 */ /* 0x000fe400078e0203 */
[C---:B------:R-:W-:Y:S02]  /*7a40*/  IMAD R25, R78.reuse, R29, RZ ;  /* 0x0000001d4e197224 */ /* 0x040fe400078e02ff */
        /* <DEDUP_REMOVED lines=14> */
[C---:B------:R-:W-:Y:S01]  /*7b30*/  IMAD R60, R78.reuse, R64, RZ ;  /* 0x000000404e3c7224 */ /* 0x040fe200078e02ff */
[----:B------:R-:W-:Y:S01]  /*7b40*/  SHF.R.S32.HI R64, RZ, 0x18, R100 ;  /* 0x00000018ff407819 */ /* 0x000fe20000011464 */
[C---:B------:R-:W-:Y:S02]  /*7b50*/  IMAD R34, R78.reuse, R38, RZ ;  /* 0x000000264e227224 */ /* 0x040fe400078e02ff */
[C---:B------:R-:W-:Y:S02]  /*7b60*/  IMAD R38, R78.reuse, R42, RZ ;  /* 0x0000002a4e267224 */ /* 0x040fe400078e02ff */
[C---:B------:R-:W-:Y:S02]  /*7b70*/  IMAD R57, R78.reuse, R61, RZ ;  /* 0x0000003d4e397224 */ /* 0x040fe400078e02ff */
[C---:B------:R-:W-:Y:S01]  /*7b80*/  IMAD R61, R78.reuse, R65, RZ ;  /* 0x000000414e3d7224 */ /* 0x040fe200078e02ff */
[C---:B------:R-:W-:Y:S01]  /*7b90*/  PRMT R65, R101.reuse, 0x8880, RZ ;  /* 0x0000888065417816 */ /* 0x040fe200000000ff */
[C---:B------:R-:W-:Y:S02]  /*7ba0*/  IMAD R42, R78.reuse, R46, RZ ;  /* 0x0000002e4e2a7224 */ /* 0x040fe400078e02ff */
[C---:B------:R-:W-:Y:S02]  /*7bb0*/  IMAD R46, R78.reuse, R50, RZ ;  /* 0x000000324e2e7224 */ /* 0x040fe400078e02ff */
[C---:B------:R-:W-:Y:S02]  /*7bc0*/  IMAD R51, R78.reuse, R51, RZ ;  /* 0x000000334e337224 */ /* 0x040fe400078e02ff */
[C---:B------:R-:W-:Y:S02]  /*7bd0*/  IMAD R50, R78.reuse, R54, RZ ;  /* 0x000000364e327224 */ /* 0x040fe400078e02ff */
[C---:B------:R-:W-:Y:S02]  /*7be0*/  IMAD R54, R78.reuse, R58, RZ ;  /* 0x0000003a4e367224 */ /* 0x040fe400078e02ff */
[C---:B------:R-:W-:Y:S02]  /*7bf0*/  IMAD R58, R78.reuse, R62, RZ ;  /* 0x0000003e4e3a7224 */ /* 0x040fe400078e02ff */
[C---:B------:R-:W-:Y:S01]  /*7c00*/  IMAD R62, R78.reuse, R66, RZ ;  /* 0x000000424e3e7224 */ /* 0x040fe200078e02ff */
[----:B------:R-:W-:Y:S01]  /*7c10*/  SHF.L.U32 R66, R101, 0x10, RZ ;  /* 0x0000001065427819 */ /* 0x000fe200000006ff */
[C---:B------:R-:W-:Y:S02]  /*7c20*/  IMAD R7, R78.reuse, R7, RZ ;  /* 0x000000074e077224 */ /* 0x040fe400078e02ff */
[----:B------:R-:W-:Y:S01]  /*7c30*/  IMAD R11, R78, R11, RZ ;  /* 0x0000000b4e0b7224 */ /* 0x000fe200078e02ff */
[----:B------:R-:W-:Y:S01]  /*7c40*/  SHF.R.S32.HI R66, RZ, 0x18, R66 ;  /* 0x00000018ff427819 */ /* 0x000fe20000011442 */
[-C--:B------:R-:W-:Y:S01]  /*7c50*/  IMAD R7, R64, R82.reuse, R7 ;  /* 0x0000005240077224 */ /* 0x080fe200078e0207 */
[C---:B------:R-:W-:Y:S01]  /*7c60*/  PRMT R64, R102.reuse, 0x8880, RZ ;  /* 0x0000888066407816 */ /* 0x040fe200000000ff */
[-C--:B------:R-:W-:Y:S01]  /*7c70*/  IMAD R4, R65, R82.reuse, R4 ;  /* 0x0000005241047224 */ /* 0x080fe200078e0204 */
[----:B------:R-:W-:Y:S01]  /*7c80*/  SHF.L.U32 R65, R102, 0x10, RZ ;  /* 0x0000001066417819 */ /* 0x000fe200000006ff */
[-C--:B------:R-:W-:Y:S02]  /*7c90*/  IMAD R5, R66, R82.reuse, R5 ;  /* 0x0000005242057224 */ /* 0x080fe400078e0205 */
[-C--:B------:R-:W-:Y:S01]  /*7ca0*/  IMAD R6, R81, R82.reuse, R6 ;  /* 0x0000005251067224 */ /* 0x080fe200078e0206 */
[----:B------:R-:W-:Y:S01]  /*7cb0*/  I2IP.S8.S32.SAT R81, R7, R3, RZ ;  /* 0x0000000307517239 */ /* 0x000fe200000014ff */
[----:B------:R-:W-:Y:S01]  /*7cc0*/  IMAD R11, R83, R82, R11 ;  /* 0x00000052530b7224 */ /* 0x000fe200078e020b */
[----:B------:R-:W-:Y:S01]  /*7cd0*/  SHF.L.U32 R7, R102, 0x8, RZ ;  /* 0x0000000866077819 */ /* 0x000fe200000006ff */
[C---:B------:R-:W-:Y:S01]  /*7ce0*/  IMAD R15, R78.reuse, R15, RZ ;  /* 0x0000000f4e0f7224 */ /* 0x040fe200078e02ff */
[----:B------:R-:W-:Y:S01]  /*7cf0*/  MOV R3, R64 ;  /* 0x0000004000037202 */ /* 0x000fe20000000f00 */
[C---:B------:R-:W-:Y:S01]  /*7d00*/  IMAD R19, R78.reuse, R19, RZ ;  /* 0x000000134e137224 */ /* 0x040fe200078e02ff */
[----:B------:R-:W-:Y:S01]  /*7d10*/  I2IP.S8.S32.SAT R11, R11, R6, RZ ;  /* 0x000000060b0b7239 */ /* 0x000fe200000014ff */
[C---:B------:R-:W-:Y:S01]  /*7d20*/  IMAD R23, R78.reuse, R23, RZ ;  /* 0x000000174e177224 */ /* 0x040fe200078e02ff */
[----:B------:R-:W-:Y:S01]  /*7d30*/  SHF.R.S32.HI R6, RZ, 0x18, R65 ;  /* 0x00000018ff067819 */ /* 0x000fe20000011441 */
[----:B------:R-:W-:Y:S01]  /*7d40*/  IMAD R8, R3, R82, R8 ;  /* 0x0000005203087224 */ /* 0x000fe200078e0208 */
[----:B------:R-:W-:Y:S01]  /*7d50*/  SHF.R.S32.HI R7, RZ, 0x18, R7 ;  /* 0x00000018ff077819 */ /* 0x000fe20000011407 */
[----:B------:R-:W-:Y:S01]  /*7d60*/  IMAD R27, R78, R27, RZ ;  /* 0x0000001b4e1b7224 */ /* 0x000fe200078e02ff */
[----:B------:R-:W-:Y:S01]  /*7d70*/  I2IP.S8.S32.SAT R84, R2, R0, R81 ;  /* 0x0000000002547239 */ /* 0x000fe20000001451 */
[-C--:B------:R-:W-:Y:S01]  /*7d80*/  IMAD R9, R6, R82.reuse, R9 ;  /* 0x0000005206097224 */ /* 0x080fe200078e0209 */
[----:B------:R-:W-:Y:S01]  /*7d90*/  SHF.L.U32 R2, R103, 0x10, RZ ;  /* 0x0000001067027819 */ /* 0x000fe200000006ff */
[----:B------:R-:W-:Y:S01]  /*7da0*/  IMAD R10, R7, R82, R10 ;  /* 0x00000052070a7224 */ /* 0x000fe200078e020a */
[----:B------:R-:W-:Y:S01]  /*7db0*/  SHF.R.S32.HI R0, RZ, 0x18, R102 ;  /* 0x00000018ff007819 */ /* 0x000fe20000011466 */
[C---:B------:R-:W-:Y:S01]  /*7dc0*/  IMAD R31, R78.reuse, R31, RZ ;  /* 0x0000001f4e1f7224 */ /* 0x040fe200078e02ff */
[----:B------:R-:W-:Y:S01]  /*7dd0*/  I2IP.S8.S32.SAT R85, R5, R4, R11 ;  /* 0x0000000405557239 */ /* 0x000fe2000000140b */
[----:B------:R-:W-:Y:S01]  /*7de0*/  IMAD R35, R78, R35, RZ ;  /* 0x000000234e237224 */ /* 0x000fe200078e02ff */
[C---:B------:R-:W-:Y:S01]  /*7df0*/  PRMT R3, R103.reuse, 0x8880, RZ ;  /* 0x0000888067037816 */ /* 0x040fe200000000ff */
[-C--:B------:R-:W-:Y:S01]  /*7e00*/  IMAD R15, R0, R82.reuse, R15 ;  /* 0x00000052000f7224 */ /* 0x080fe200078e020f */
[----:B------:R-:W-:Y:S01]  /*7e10*/  SHF.L.U32 R5, R103, 0x8, RZ ;  /* 0x0000000867057819 */ /* 0x000fe200000006ff */
[C---:B------:R-:W-:Y:S01]  /*7e20*/  IMAD R39, R78.reuse, R39, RZ ;  /* 0x000000274e277224 */ /* 0x040fe200078e02ff */
[----:B------:R-:W-:Y:S01]  /*7e30*/  SHF.R.S32.HI R2, RZ, 0x18, R2 ;  /* 0x00000018ff027819 */ /* 0x000fe20000011402 */
[-C--:B------:R-:W-:Y:S01]  /*7e40*/  IMAD R12, R3, R82.reuse, R12 ;  /* 0x00000052030c7224 */ /* 0x080fe200078e020c */
[----:B------:R-:W-:Y:S01]  /*7e50*/  SHF.R.S32.HI R5, RZ, 0x18, R5 ;  /* 0x00000018ff057819 */ /* 0x000fe20000011405 */
[----:B------:R-:W-:Y:S01]  /*7e60*/  IMAD R43, R78, R43, RZ ;  /* 0x0000002b4e2b7224 */ /* 0x000fe200078e02ff */
[----:B------:R-:W-:Y:S01]  /*7e70*/  SHF.R.S32.HI R4, RZ, 0x18, R103 ;  /* 0x00000018ff047819 */ /* 0x000fe20000011467 */
[-C--:B------:R-:W-:Y:S01]  /*7e80*/  IMAD R13, R2, R82.reuse, R13 ;  /* 0x00000052020d7224 */ /* 0x080fe200078e020d */
[C---:B----4-:R-:W-:Y:S01]  /*7e90*/  SHF.L.U32 R0, R88.reuse, 0x10, RZ ;  /* 0x0000001058007819 */ /* 0x050fe200000006ff */
[-C--:B------:R-:W-:Y:S01]  /*7ea0*/  IMAD R14, R5, R82.reuse, R14 ;  /* 0x00000052050e7224 */ /* 0x080fe200078e020e */
[C---:B------:R-:W-:Y:S01]  /*7eb0*/  PRMT R3, R88.reuse, 0x8880, RZ ;  /* 0x0000888058037816 */ /* 0x040fe200000000ff */
[----:B------:R-:W-:Y:S01]  /*7ec0*/  IMAD.SHL.U32 R2, R88, 0x100, RZ ;  /* 0x0000010058027824 */ /* 0x000fe200078e00ff */
[----:B------:R-:W-:Y:S01]  /*7ed0*/  SHF.R.S32.HI R0, RZ, 0x18, R0 ;  /* 0x00000018ff007819 */ /* 0x000fe20000011400 */
[-C--:B------:R-:W-:Y:S01]  /*7ee0*/  IMAD R19, R4, R82.reuse, R19 ;  /* 0x0000005204137224 */ /* 0x080fe200078e0213 */
[----:B------:R-:W-:Y:S01]  /*7ef0*/  SHF.L.U32 R4, R89, 0x10, RZ ;  /* 0x0000001059047819 */ /* 0x000fe200000006ff */
[-C--:B------:R-:W-:Y:S01]  /*7f00*/  IMAD R16, R3, R82.reuse, R16 ;  /* 0x0000005203107224 */ /* 0x080fe200078e0210 */
[----:B------:R-:W-:Y:S01]  /*7f10*/  SHF.R.S32.HI R5, RZ, 0x18, R2 ;  /* 0x00000018ff057819 */ /* 0x000fe20000011402 */
[-C--:B------:R-:W-:Y:S01]  /*7f20*/  IMAD R17, R0, R82.reuse, R17 ;  /* 0x0000005200117224 */ /* 0x080fe200078e0211 */
[----:B------:R-:W-:Y:S01]  /*7f30*/  SHF.R.S32.HI R0, RZ, 0x18, R88 ;  /* 0x00000018ff007819 */ /* 0x000fe20000011458 */
[----:B------:R-:W-:Y:S01]  /*7f40*/  IMAD R47, R78, R47, RZ ;  /* 0x0000002f4e2f7224 */ /* 0x000fe200078e02ff */
[----:B------:R-:W-:Y:S01]  /*7f50*/  PRMT R3, R89, 0x8880, RZ ;  /* 0x0000888059037816 */ /* 0x000fe200000000ff */
[-C--:B------:R-:W-:Y:S01]  /*7f60*/  IMAD R18, R5, R82.reuse, R18 ;  /* 0x0000005205127224 */ /* 0x080fe200078e0212 */
[----:B------:R-:W-:Y:S01]  /*7f70*/  SHF.L.U32 R2, R89, 0x8, RZ ;  /* 0x0000000859027819 */ /* 0x000fe200000006ff */
[-C--:B------:R-:W-:Y:S01]  /*7f80*/  IMAD R23, R0, R82.reuse, R23 ;  /* 0x0000005200177224 */ /* 0x080fe200078e0217 */
[----:B------:R-:W-:Y:S01]  /*7f90*/  SHF.R.S32.HI R0, RZ, 0x18, R4 ;  /* 0x00000018ff007819 */ /* 0x000fe20000011404 */
[-C--:B------:R-:W-:Y:S01]  /*7fa0*/  IMAD R20, R3, R82.reuse, R20 ;  /* 0x0000005203147224 */ /* 0x080fe200078e0214 */
[----:B------:R-:W-:Y:S01]  /*7fb0*/  SHF.R.S32.HI R5, RZ, 0x18, R2 ;  /* 0x00000018ff057819 */ /* 0x000fe20000011402 */
[----:B------:R-:W-:Y:S01]  /*7fc0*/  IMAD R55, R78, R55, RZ ;  /* 0x000000374e377224 */ /* 0x000fe200078e02ff */
[----:B------:R-:W-:Y:S01]  /*7fd0*/  SHF.R.S32.HI R2, RZ, 0x18, R89 ;  /* 0x00000018ff027819 */ /* 0x000fe20000011459 */
[-C--:B------:R-:W-:Y:S01]  /*7fe0*/  IMAD R21, R0, R82.reuse, R21 ;  /* 0x0000005200157224 */ /* 0x080fe200078e0215 */
[C---:B------:R-:W-:Y:S01]  /*7ff0*/  SHF.L.U32 R0, R90.reuse, 0x10, RZ ;  /* 0x000000105a007819 */ /* 0x040fe200000006ff */
[-C--:B------:R-:W-:Y:S01]  /*8000*/  IMAD R22, R5, R82.reuse, R22 ;  /* 0x0000005205167224 */ /* 0x080fe200078e0216 */
[----:B------:R-:W-:Y:S01]  /*8010*/  PRMT R3, R90, 0x8880, RZ ;  /* 0x000088805a037816 */ /* 0x000fe200000000ff */
        /* <DEDUP_REMOVED lines=9> */
[----:B------:R-:W-:Y:S01]  /*80b0*/  SHF.L.U32 R0, R91, 0x10, RZ ;  /* 0x000000105b007819 */ /* 0x000fe200000006ff */
[-C--:B------:R-:W-:Y:S01]  /*80c0*/  IMAD R26, R5, R82.reuse, R26 ;  /* 0x00000052051a7224 */ /* 0x080fe200078e021a */
[C---:B------:R-:W-:Y:S01]  /*80d0*/  PRMT R3, R91.reuse, 0x8880, RZ ;  /* 0x000088805b037816 */ /* 0x040fe200000000ff */
[-C--:B------:R-:W-:Y:S01]  /*80e0*/  IMAD R31, R2, R82.reuse, R31 ;  /* 0x00000052021f7224 */ /* 0x080fe200078e021f */
[----:B------:R-:W-:Y:S01]  /*80f0*/  SHF.L.U32 R2, R91, 0x8, RZ ;  /* 0x000000085b027819 */ /* 0x000fe200000006ff */
[----:B------:R-:W-:Y:S01]  /*8100*/  IMAD R67, R78, R67, RZ ;  /* 0x000000434e437224 */ /* 0x000fe200078e02ff */
[----:B------:R-:W-:Y:S01]  /*8110*/  SHF.R.S32.HI R0, RZ, 0x18, R0 ;  /* 0x00000018ff007819 */ /* 0x000fe20000011400 */
[-C--:B------:R-:W-:Y:S01]  /*8120*/  IMAD R28, R3, R82.reuse, R28 ;  /* 0x00000052031c7224 */ /* 0x080fe200078e021c */
[----:B------:R-:W-:Y:S02]  /*8130*/  SHF.R.S32.HI R5, RZ, 0x18, R2 ;  /* 0x00000018ff057819 */ /* 0x000fe40000011402 */
[----:B------:R-:W-:Y:S01]  /*8140*/  SHF.R.S32.HI R2, RZ, 0x18, R91 ;  /* 0x00000018ff027819 */ /* 0x000fe2000001145b */
[-C--:B------:R-:W-:Y:S01]  /*8150*/  IMAD R29, R0, R82.reuse, R29 ;  /* 0x00000052001d7224 */ /* 0x080fe200078e021d */
[C---:B-1----:R-:W-:Y:S01]  /*8160*/  PRMT R3, R92.reuse, 0x8880, RZ ;  /* 0x000088805c037816 */ /* 0x042fe200000000ff */
[----:B------:R-:W-:Y:S01]  /*8170*/  IMAD.U32 R0, R92, 0x10000, RZ ;  /* 0x000100005c007824 */ /* 0x000fe200078e00ff */
[----:B------:R-:W-:Y:S01]  /*8180*/  SHF.L.U32 R4, R93, 0x10, RZ ;  /* 0x000000105d047819 */ /* 0x000fe200000006ff */
[----:B------:R-:W-:Y:S01]  /*8190*/  IMAD R30, R5, R82, R30 ;  /* 0x00000052051e7224 */ /* 0x000fe200078e021e */
[----:B------:R-:W-:Y:S01]  /*81a0*/  I2IP.S8.S32.SAT R10, R15, R10, RZ ;  /* 0x0000000a0f0a7239 */ /* 0x000fe200000014ff */
[-C--:B------:R-:W-:Y:S01]  /*81b0*/  IMAD R35, R2, R82.reuse, R35 ;  /* 0x0000005202237224 */ /* 0x080fe200078e0223 */
[----:B------:R-:W-:Y:S01]  /*81c0*/  SHF.L.U32 R2, R92, 0x8, RZ ;  /* 0x000000085c027819 */ /* 0x000fe200000006ff */
[-C--:B------:R-:W-:Y:S01]  /*81d0*/  IMAD R32, R3, R82.reuse, R32 ;  /* 0x0000005203207224 */ /* 0x080fe200078e0220 */
[----:B------:R-:W-:Y:S02]  /*81e0*/  SHF.R.S32.HI R0, RZ, 0x18, R0 ;  /* 0x00000018ff007819 */ /* 0x000fe40000011400 */
[----:B------:R-:W-:Y:S02]  /*81f0*/  SHF.R.S32.HI R5, RZ, 0x18, R2 ;  /* 0x00000018ff057819 */ /* 0x000fe40000011402 */
[----:B------:R-:W-:Y:S01]  /*8200*/  PRMT R3, R93, 0x8880, RZ ;  /* 0x000088805d037816 */ /* 0x000fe200000000ff */
[-C--:B------:R-:W-:Y:S01]  /*8210*/  IMAD R33, R0, R82.reuse, R33 ;  /* 0x0000005200217224 */ /* 0x080fe200078e0221 */
[----:B------:R-:W-:Y:S01]  /*8220*/  SHF.R.S32.HI R0, RZ, 0x18, R92 ;  /* 0x00000018ff007819 */ /* 0x000fe2000001145c */
[----:B------:R-:W-:Y:S01]  /*8230*/  IMAD R34, R5, R82, R34 ;  /* 0x0000005205227224 */ /* 0x000fe200078e0222 */
[----:B------:R-:W-:Y:S02]  /*8240*/  SHF.L.U32 R2, R93, 0x8, RZ ;  /* 0x000000085d027819 */ /* 0x000fe400000006ff */
[----:B------:R-:W-:Y:S01]  /*8250*/  I2IP.S8.S32.SAT R14, R19, R14, RZ ;  /* 0x0000000e130e7239 */ /* 0x000fe200000014ff */
[-C--:B------:R-:W-:Y:S01]  /*8260*/  IMAD R39, R0, R82.reuse, R39 ;  /* 0x0000005200277224 */ /* 0x080fe200078e0227 */
[----:B------:R-:W-:Y:S01]  /*8270*/  SHF.R.S32.HI R0, RZ, 0x18, R4 ;  /* 0x00000018ff007819 */ /* 0x000fe20000011404 */
[-C--:B------:R-:W-:Y:S01]  /*8280*/  IMAD R36, R3, R82.reuse, R36 ;  /* 0x0000005203247224 */ /* 0x080fe200078e0224 */
[----:B------:R-:W-:Y:S02]  /*8290*/  SHF.R.S32.HI R5, RZ, 0x18, R2 ;  /* 0x00000018ff057819 */ /* 0x000fe40000011402 */
[----:B------:R-:W-:Y:S01]  /*82a0*/  SHF.L.U32 R2, R94, 0x10, RZ ;  /* 0x000000105e027819 */ /* 0x000fe200000006ff */
[-C--:B------:R-:W-:Y:S01]  /*82b0*/  IMAD R37, R0, R82.reuse, R37 ;  /* 0x0000005200257224 */ /* 0x080fe200078e0225 */
[----:B------:R-:W-:Y:S01]  /*82c0*/  SHF.R.S32.HI R0, RZ, 0x18, R93 ;  /* 0x00000018ff007819 */ /* 0x000fe2000001145d */
[-C--:B------:R-:W-:Y:S01]  /*82d0*/  IMAD R38, R5, R82.reuse, R38 ;  /* 0x0000005205267224 */ /* 0x080fe200078e0226 */
[C---:B------:R-:W-:Y:S02]  /*82e0*/  PRMT R3, R94.reuse, 0x8880, RZ ;  /* 0x000088805e037816 */ /* 0x040fe400000000ff */
[----:B------:R-:W-:Y:S01]  /*82f0*/  SHF.L.U32 R5, R94, 0x8, RZ ;  /* 0x000000085e057819 */ /* 0x000fe200000006ff */
[-C--:B------:R-:W-:Y:S01]  /*8300*/  IMAD R43, R0, R82.reuse, R43 ;  /* 0x00000052002b7224 */ /* 0x080fe200078e022b */
[----:B------:R-:W-:Y:S01]  /*8310*/  SHF.R.S32.HI R2, RZ, 0x18, R2 ;  /* 0x00000018ff027819 */ /* 0x000fe20000011402 */
[-C--:B------:R-:W-:Y:S01]  /*8320*/  IMAD R40, R3, R82.reuse, R40 ;  /* 0x0000005203287224 */ /* 0x080fe200078e0228 */
[----:B------:R-:W-:Y:S02]  /*8330*/  SHF.R.S32.HI R5, RZ, 0x18, R5 ;  /* 0x00000018ff057819 */ /* 0x000fe40000011405 */
[----:B------:R-:W-:Y:S01]  /*8340*/  SHF.R.S32.HI R4, RZ, 0x18, R94 ;  /* 0x00000018ff047819 */ /* 0x000fe2000001145e */
[-C--:B------:R-:W-:Y:S01]  /*8350*/  IMAD R41, R2, R82.reuse, R41 ;  /* 0x0000005202297224 */ /* 0x080fe200078e0229 */
[----:B------:R-:W-:Y:S01]  /*8360*/  SHF.L.U32 R0, R95, 0x10, RZ ;  /* 0x000000105f007819 */ /* 0x000fe200000006ff */
[-C--:B------:R-:W-:Y:S01]  /*8370*/  IMAD R42, R5, R82.reuse, R42 ;  /* 0x00000052052a7224 */ /* 0x080fe200078e022a */
[C---:B------:R-:W-:Y:S01]  /*8380*/  PRMT R3, R95.reuse, 0x8880, RZ ;  /* 0x000088805f037816 */ /* 0x040fe200000000ff */
[-C--:B------:R-:W-:Y:S01]  /*8390*/  IMAD R47, R4, R82.reuse, R47 ;  /* 0x00000052042f7224 */ /* 0x080fe200078e022f */
[----:B------:R-:W-:Y:S02]  /*83a0*/  SHF.L.U32 R2, R95, 0x8, RZ ;  /* 0x000000085f027819 */ /* 0x000fe400000006ff */
[----:B------:R-:W-:Y:S01]  /*83b0*/  SHF.R.S32.HI R0, RZ, 0x18, R0 ;  /* 0x00000018ff007819 */ /* 0x000fe20000011400 */
[-C--:B------:R-:W-:Y:S01]  /*83c0*/  IMAD R44, R3, R82.reuse, R44 ;  /* 0x00000052032c7224 */ /* 0x080fe200078e022c */
[----:B------:R-:W-:Y:S02]  /*83d0*/  SHF.R.S32.HI R5, RZ, 0x18, R2 ;  /* 0x00000018ff057819 */ /* 0x000fe40000011402 */
[----:B------:R-:W-:Y:S01]  /*83e0*/  SHF.R.S32.HI R2, RZ, 0x18, R95 ;  /* 0x00000018ff027819 */ /* 0x000fe2000001145f */
[-C--:B------:R-:W-:Y:S01]  /*83f0*/  IMAD R45, R0, R82.reuse, R45 ;  /* 0x00000052002d7224 */ /* 0x080fe200078e022d */
[----:B------:R-:W-:Y:S01]  /*8400*/  PRMT R3, R96, 0x8880, RZ ;  /* 0x0000888060037816 */ /* 0x000fe200000000ff */
[-C--:B------:R-:W-:Y:S01]  /*8410*/  IMAD R46, R5, R82.reuse, R46 ;  /* 0x00000052052e7224 */ /* 0x080fe200078e022e */
[C---:B------:R-:W-:Y:S01]  /*8420*/  SHF.L.U32 R4, R97.reuse, 0x10, RZ ;  /* 0x0000001061047819 */ /* 0x040fe200000006ff */
[-C--:B------:R-:W-:Y:S01]  /*8430*/  IMAD R51, R2, R82.reuse, R51 ;  /* 0x0000005202337224 */ /* 0x080fe200078e0233 */
[----:B------:R-:W-:Y:S01]  /*8440*/  SHF.R.S32.HI R2, RZ, 0x18, R96 ;  /* 0x00000018ff027819 */ /* 0x000fe20000011460 */
[C---:B------:R-:W-:Y:S01]  /*8450*/  IMAD.U32 R0, R96.reuse, 0x10000, RZ ;  /* 0x0001000060007824 */ /* 0x040fe200078e00ff */
[----:B------:R-:W-:Y:S01]  /*8460*/  PRMT R5, R97, 0x8880, RZ ;  /* 0x0000888061057816 */ /* 0x000fe200000000ff */
[-C--:B------:R-:W-:Y:S01]  /*8470*/  IMAD R48, R3, R82.reuse, R48 ;  /* 0x0000005203307224 */ /* 0x080fe200078e0230 */
[----:B------:R-:W-:Y:S02]  /*8480*/  SHF.L.U32 R3, R96, 0x8, RZ ;  /* 0x0000000860037819 */ /* 0x000fe400000006ff */
[----:B------:R-:W-:Y:S02]  /*8490*/  SHF.R.S32.HI R0, RZ, 0x18, R0 ;  /* 0x00000018ff007819 */ /* 0x000fe40000011400 */
[----:B------:R-:W-:Y:S02]  /*84a0*/  SHF.R.S32.HI R3, RZ, 0x18, R3 ;  /* 0x00000018ff037819 */ /* 0x000fe40000011403 */
[----:B------:R-:W-:Y:S01]  /*84b0*/  SHF.R.S32.HI R4, RZ, 0x18, R4 ;  /* 0x00000018ff047819 */ /* 0x000fe20000011404 */
[-C--:B------:R-:W-:Y:S01]  /*84c0*/  IMAD R49, R0, R82.reuse, R49 ;  /* 0x0000005200317224 */ /* 0x080fe200078e0231 */
[----:B------:R-:W-:Y:S01]  /*84d0*/  SHF.R.S32.HI R0, RZ, 0x18, R97 ;  /* 0x00000018ff007819 */ /* 0x000fe20000011461 */
[-C--:B------:R-:W-:Y:S01]  /*84e0*/  IMAD R50, R3, R82.reuse, R50 ;  /* 0x0000005203327224 */ /* 0x080fe200078e0232 */
[----:B------:R-:W-:Y:S01]  /*84f0*/  SHF.L.U32 R3, R97, 0x8, RZ ;  /* 0x0000000861037819 */ /* 0x000fe200000006ff */
[-C--:B------:R-:W-:Y:S01]  /*8500*/  IMAD R55, R2, R82.reuse, R55 ;  /* 0x0000005202377224 */ /* 0x080fe200078e0237 */
        /* <DEDUP_REMOVED lines=8> */
[----:B------:R-:W-:Y:S01]  /*8590*/  IMAD R59, R0, R82, R59 ;  /* 0x00000052003b7224 */ /* 0x000fe200078e023b */
[----:B------:R-:W-:Y:S01]  /*85a0*/  I2IP.S8.S32.SAT R18, R23, R18, RZ ;  /* 0x0000001217127239 */ /* 0x000fe200000014ff */
[----:B------:R-:W-:Y:S01]  /*85b0*/  IMAD R56, R5, R82, R56 ;  /* 0x0000005205387224 */ /* 0x000fe200078e0238 */
[----:B------:R-:W-:Y:S01]  /*85c0*/  I2IP.S8.S32.SAT R86, R9, R8, R10 ;  /* 0x0000000809567239 */ /* 0x000fe2000000140a */
[----:B------:R-:W-:Y:S01]  /*85d0*/  IMAD R57, R2, R82, R57 ;  /* 0x0000005202397224 */ /* 0x000fe200078e0239 */
[----:B------:R-:W-:Y:S02]  /*85e0*/  I2IP.S8.S32.SAT R87, R13, R12, R14 ;  /* 0x0000000c0d577239 */ /* 0x000fe4000000140e */
[----:B------:R-:W-:Y:S02]  /*85f0*/  SHF.R.S32.HI R7, RZ, 0x18, R7 ;  /* 0x00000018ff077819 */ /* 0x000fe40000011407 */
[----:B------:R-:W-:Y:S01]  /*8600*/  SHF.L.U32 R2, R99, 0x10, RZ ;  /* 0x0000001063027819 */ /* 0x000fe200000006ff */
[----:B------:R1:W-:Y:S01]  /*8610*/  STS.128 [R153+UR49+0xa200], R84 ;  /* 0x00a2005499007988 */ /* 0x0003e20008000c31 */
[----:B------:R-:W-:Y:S01]  /*8620*/  SHF.R.S32.HI R0, RZ, 0x18, R98 ;  /* 0x00000018ff007819 */ /* 0x000fe20000011462 */
[----:B------:R-:W-:Y:S01]  /*8630*/  IMAD R58, R7, R82, R58 ;  /* 0x00000052073a7224 */ /* 0x000fe200078e023a */
[----:B------:R-:W-:Y:S02]  /*8640*/  I2IP.S8.S32.SAT R16, R17, R16, R18 ;  /* 0x0000001011107239 */ /* 0x000fe40000001412 */
[----:B------:R-:W-:Y:S01]  /*8650*/  I2IP.S8.S32.SAT R17, R27, R22, RZ ;  /* 0x000000161b117239 */ /* 0x000fe200000014ff */
[----:B------:R-:W-:Y:S01]  /*8660*/  IMAD R63, R0, R82, R63 ;  /* 0x00000052003f7224 */ /* 0x000fe200078e023f */
[----:B------:R-:W-:Y:S02]  /*8670*/  I2IP.S8.S32.SAT R18, R31, R26, RZ ;  /* 0x0000001a1f127239 */ /* 0x000fe400000014ff */
[----:B------:R-:W-:Y:S02]  /*8680*/  I2IP.S8.S32.SAT R19, R35, R30, RZ ;  /* 0x0000001e23137239 */ /* 0x000fe400000014ff */
[C---:B------:R-:W-:Y:S02]  /*8690*/  PRMT R3, R99.reuse, 0x8880, RZ ;  /* 0x0000888063037816 */ /* 0x040fe400000000ff */
[----:B------:R-:W-:Y:S02]  /*86a0*/  SHF.L.U32 R5, R99, 0x8, RZ ;  /* 0x0000000863057819 */ /* 0x000fe400000006ff */
[----:B------:R-:W-:Y:S01]  /*86b0*/  SHF.R.S32.HI R2, RZ, 0x18, R2 ;  /* 0x00000018ff027819 */ /* 0x000fe20000011402 */
[----:B------:R-:W-:Y:S01]  /*86c0*/  IMAD R60, R3, R82, R60 ;  /* 0x00000052033c7224 */ /* 0x000fe200078e023c */
[----:B------:R-:W-:Y:S02]  /*86d0*/  I2IP.S8.S32.SAT R17, R21, R20, R17 ;  /* 0x0000001415117239 */ /* 0x000fe40000001411 */
[----:B------:R-:W-:Y:S01]  /*86e0*/  I2IP.S8.S32.SAT R18, R25, R24, R18 ;  /* 0x0000001819127239 */ /* 0x000fe20000001412 */
[----:B------:R-:W-:Y:S01]  /*86f0*/  IMAD R61, R2, R82, R61 ;  /* 0x00000052023d7224 */ /* 0x000fe200078e023d */
[----:B------:R-:W-:Y:S02]  /*8700*/  I2IP.S8.S32.SAT R19, R29, R28, R19 ;  /* 0x0000001c1d137239 */ /* 0x000fe40000001413 */
[----:B------:R-:W-:Y:S02]  /*8710*/  SHF.R.S32.HI R5, RZ, 0x18, R5 ;  /* 0x00000018ff057819 */ /* 0x000fe40000011405 */
[----:B------:R-:W-:Y:S01]  /*8720*/  SHF.R.S32.HI R4, RZ, 0x18, R99 ;  /* 0x00000018ff047819 */ /* 0x000fe20000011463 */
[----:B------:R1:W-:Y:S01]  /*8730*/  STS.128 [R172+0xa200], R16 ;  /* 0x00a20010ac007388 */ /* 0x0003e20000000c00 */
[----:B------:R-:W-:Y:S01]  /*8740*/  I2IP.S8.S32.SAT R34, R39, R34, RZ ;  /* 0x0000002227227239 */ /* 0x000fe200000014ff */
[----:B------:R-:W-:Y:S01]  /*8750*/  IMAD R62, R5, R82, R62 ;  /* 0x00000052053e7224 */ /* 0x000fe200078e023e */
[----:B------:R-:W-:Y:S01]  /*8760*/  I2IP.S8.S32.SAT R38, R43, R38, RZ ;  /* 0x000000262b267239 */ /* 0x000fe200000014ff */
[----:B------:R-:W-:Y:S01]  /*8770*/  IMAD R67, R4, R82, R67 ;  /* 0x0000005204437224 */ /* 0x000fe200078e0243 */
[----:B------:R-:W-:Y:S02]  /*8780*/  I2IP.S8.S32.SAT R42, R47, R42, RZ ;  /* 0x0000002a2f2a7239 */ /* 0x000fe400000014ff */
[----:B------:R-:W-:Y:S02]  /*8790*/  I2IP.S8.S32.SAT R35, R51, R46, RZ ;  /* 0x0000002e33237239 */ /* 0x000fe400000014ff */
[----:B------:R-:W-:Y:S02]  /*87a0*/  I2IP.S8.S32.SAT R32, R33, R32, R34 ;  /* 0x0000002021207239 */ /* 0x000fe40000001422 */
[----:B------:R-:W-:Y:S02]  /*87b0*/  I2IP.S8.S32.SAT R33, R37, R36, R38 ;  /* 0x0000002425217239 */ /* 0x000fe40000001426 */
[----:B------:R-:W-:Y:S02]  /*87c0*/  I2IP.S8.S32.SAT R34, R41, R40, R42 ;  /* 0x0000002829227239 */ /* 0x000fe4000000142a */
[----:B------:R-:W-:Y:S02]  /*87d0*/  I2IP.S8.S32.SAT R35, R45, R44, R35 ;  /* 0x0000002c2d237239 */ /* 0x000fe40000001423 */
[----:B------:R-:W-:Y:S02]  /*87e0*/  I2IP.S8.S32.SAT R50, R55, R50, RZ ;  /* 0x0000003237327239 */ /* 0x000fe400000014ff */
[----:B------:R-:W-:Y:S01]  /*87f0*/  I2IP.S8.S32.SAT R54, R59, R54, RZ ;  /* 0x000000363b367239 */ /* 0x000fe200000014ff */
[----:B------:R1:W-:Y:S01]  /*8800*/  STS.128 [R171+0xa200], R32 ;  /* 0x00a20020ab007388 */ /* 0x0003e20000000c00 */
[----:B------:R-:W-:Y:S02]  /*8810*/  I2IP.S8.S32.SAT R58, R63, R58, RZ ;  /* 0x0000003a3f3a7239 */ /* 0x000fe400000014ff */
[----:B------:R-:W-:Y:S02]  /*8820*/  I2IP.S8.S32.SAT R62, R67, R62, RZ ;  /* 0x0000003e433e7239 */ /* 0x000fe400000014ff */
[----:B------:R-:W-:Y:S02]  /*8830*/  I2IP.S8.S32.SAT R48, R49, R48, R50 ;  /* 0x0000003031307239 */ /* 0x000fe40000001432 */
[----:B------:R-:W-:Y:S02]  /*8840*/  I2IP.S8.S32.SAT R49, R53, R52, R54 ;  /* 0x0000003435317239 */ /* 0x000fe40000001436 */
[----:B------:R-:W-:Y:S02]  /*8850*/  I2IP.S8.S32.SAT R50, R57, R56, R58 ;  /* 0x0000003839327239 */ /* 0x000fe4000000143a */
[----:B------:R-:W-:Y:S02]  /*8860*/  I2IP.S8.S32.SAT R51, R61, R60, R62 ;  /* 0x0000003c3d337239 */ /* 0x000fe4000000143e */
[----:B------:R-:W-:Y:S02]  /*8870*/  LEA R0, R160, UR49, 0x3 ;  /* 0x00000031a0007c11 */ /* 0x000fe4000f8e18ff */
[----:B------:R-:W-:Y:S01]  /*8880*/  @P6 SHF.L.U32 R3, R159, 0x1f, RZ ;  /* 0x0000001f9f036819 */ /* 0x000fe200000006ff */
        /* <DEDUP_REMOVED lines=9> */
[----:B------:R-:W-:Y:S02]  /*8920*/  UIADD3 UR8, UP0, UPT, UR52, 0x680, URZ ;  /* 0x0000068034087890 */ /* 0x000fe4000ff1e0ff */
[----:B------:R-:W-:Y:S02]  /*8930*/  UIADD3 UR5, UPT, UPT, UR41, 0x40, URZ ;  /* 0x0000004029057890 */ /* 0x000fe4000fffe0ff */
[----:B------:R-:W-:Y:S02]  /*8940*/  UIADD3 UR4, UPT, UPT, UR49, 0xa200, URZ ;  /* 0x0000a20031047890 */ /* 0x000fe4000fffe0ff */
[----:B------:R-:W-:Y:S01]  /*8950*/  UIADD3.X UR9, UPT, UPT, URZ, UR53, URZ, UP0, !UPT ;  /* 0x00000035ff097290 */ /* 0x000fe200087fe4ff */
[----:B------:R-:W-:Y:S01]  /*8960*/  UMOV UR6, UR42 ;  /* 0x0000002a00067c82 */ /* 0x000fe20008000000 */
[----:B------:R-:W-:Y:S07]  /*8970*/  UMOV UR7, UR36 ;  /* 0x0000002400077c82 */ /* 0x000fee0008000000 */
[----:B------:R2:W-:Y:S01]  /*8980*/  UTMASTG.3D [UR4], [UR8] ;  /* 0x00000004080073b5 */ /* 0x0005e20008010000 */
[----:B------:R0:W-:Y:S01]  /*8990*/  UTMACMDFLUSH ;  /* 0x00000000000079b7 */ /* 0x0001e20000000000 */
[----:B--2---:R-:W-:Y:S04]  /*89a0*/  DEPBAR.LE SB0, 0x1 ;  /* 0x000080400000791a */ /* 0x004fe80000000000 */
.L_x_116:
[----:B------:R-:W-:Y:S05]  /*89b0*/  BSYNC.RECONVERGENT B0 ;  /* 0x0000000000007941 */ /* 0x000fea0003800200 */
.L_x_115:
        /* <DEDUP_REMOVED lines=16> */
.L_x_120:
[----:B------:R-:W-:Y:S05]  /*8ac0*/  BSYNC B0 ;  /* 0x0000000000007941 */ /* 0x000fea0003800000 */
.L_x_119:
        /* <DEDUP_REMOVED lines=19> */
[----:B--234-:R-:W-:Y:S02]  /*8c00*/  LOP3.LUT R159, R159, R0, RZ, 0x3c, !PT ;  /* 0x000000009f9f7212 */ /* 0x01cfe400078e3cff */
.L_x_118:
[----:B------:R-:W-:Y:S05]  /*8c10*/  BSYNC B1 ;  /* 0x0000000000017941 */ /* 0x000fea0003800000 */
.L_x_117:
[----:B------:R-:W-:Y:S05]  /*8c20*/  VIADD R3, R80, 0x80 ;  /* 0x0000008050037836 */ /* 0x000fea0000000000 */
        /* <DEDUP_REMOVED lines=9> */
[----:B------:R-:W3:Y:S01]  /*8cc0*/  LDCU.64 UR6, c[0x4][0x80] ;  /* 0x01001000ff0677ac */ /* 0x000ee20008000a00 */
[----:B------:R-:W4:Y:S01]  /*8cd0*/  LDC.64 R2, c[0x4][R3] ;  /* 0x0100000003027b82 */ /* 0x000f220000000a00 */
[----:B------:R-:W5:Y:S01]  /*8ce0*/  LDCU.64 UR4, c[0x4][0x18] ;  /* 0x01000300ff0477ac */ /* 0x000f620008000a00 */
[----:B--2---:R-:W-:Y:S01]  /*8cf0*/  MOV R5, UR9 ;  /* 0x0000000900057c02 */ /* 0x004fe20008000f00 */
[----:B------:R-:W-:Y:S01]  /*8d00*/  IMAD.U32 R4, RZ, RZ, UR8 ;  /* 0x00000008ff047e24 */ /* 0x000fe2000f8e00ff */
[----:B---3--:R-:W-:Y:S01]  /*8d10*/  MOV R7, UR7 ;  /* 0x0000000700077c02 */ /* 0x008fe20008000f00 */
[----:B------:R-:W-:Y:S01]  /*8d20*/  IMAD.U32 R6, RZ, RZ, UR6 ;  /* 0x00000006ff067e24 */ /* 0x000fe2000f8e00ff */
[----:B-----5:R-:W-:Y:S01]  /*8d30*/  MOV R11, UR5 ;  /* 0x00000005000b7c02 */ /* 0x020fe20008000f00 */
[----:B------:R-:W-:Y:S02]  /*8d40*/  IMAD.U32 R10, RZ, RZ, UR4 ;  /* 0x00000004ff0a7e24 */ /* 0x000fe4000f8e00ff */
[----:B------:R-:W-:Y:S07]  /*8d50*/  LEPC R20, `(.L_x_122) ;  /* 0x000000001014794e */ /* 0x000fee0000000000 */
[----:B-1--4-:R-:W-:Y:S05]  /*8d60*/  CALL.ABS.NOINC R2 ;  /* 0x0000000002007343 */ /* 0x012fea0003c00000 */
.L_x_122:
[----:B------:R-:W-:Y:S05]  /*8d70*/  WARPSYNC.ALL ;  /* 0x0000000000007948 */ /* 0x000fea0003800000 */
[----:B------:R-:W-:Y:S01]  /*8d80*/  R2UR UR4, R80 ;  /* 0x00000000500472ca */ /* 0x000fe200000e0000 */
[----:B------:R-:W-:Y:S01]  /*8d90*/  BSSY.RECONVERGENT B0, `(.L_x_123) ;  /* 0x000011f000007945 */ /* 0x000fe20003800200 */
[C---:B------:R-:W-:Y:S02]  /*8da0*/  PRMT R81, R100.reuse, 0x8880, RZ ;  /* 0x0000888064517816 */ /* 0x040fe400000000ff */
[C---:B-1----:R-:W-:Y:S02]  /*8db0*/  SHF.L.U32 R84, R100.reuse, 0x8, RZ ;  /* 0x0000000864547819 */ /* 0x042fe400000006ff */
[----:B------:R-:W-:Y:S02]  /*8dc0*/  SHF.L.U32 R83, R100, 0x10, RZ ;  /* 0x0000001064537819 */ /* 0x000fe400000006ff */
[----:B------:R-:W-:Y:S02]  /*8dd0*/  SHF.R.S32.HI R84, RZ, 0x18, R84 ;  /* 0x00000018ff547819 */ /* 0x000fe40000011454 */
[----:B------:R-:W-:Y:S02]  /*8de0*/  SHF.R.S32.HI R83, RZ, 0x18, R83 ;  /* 0x00000018ff537819 */ /* 0x000fe40000011453 */
[----:B------:R-:W-:Y:S01]  /*8df0*/  ISETP.NE.AND P0, PT, R167, RZ, PT ;  /* 0x000000ffa700720c */ /* 0x000fe20003f05270 */
[----:B------:R-:W1:Y:S01]  /*8e00*/  LDTM.x64 R4, tmem[UR4+0x80] ;  /* 0x00008004000479ee */ /* 0x000e620008340000 */
[----:B------:R-:W-:Y:S01]  /*8e10*/  ISETP.NE.AND P6, PT, R117, RZ, PT ;  /* 0x000000ff7500720c */ /* 0x000fe20003fc5270 */
[C---:B-1----:R-:W-:Y:S02]  /*8e20*/  IMAD R0, R78.reuse, R4, RZ ;  /* 0x000000044e007224 */ /* 0x042fe400078e02ff */
        /* <DEDUP_REMOVED lines=141> */
[C---:B------:R-:W-:Y:S01]  /*9700*/  PRMT R3, R92.reuse, 0x8880, RZ ;  /* 0x000088805c037816 */ /* 0x040fe200000000ff */
        /* <DEDUP_REMOVED lines=124> */
[----:B------:R-:W-:Y:S02]  /*9ed0*/  UIADD3 UR8, UP0, UPT, UR52, 0x680, URZ ;  /* 0x0000068034087890 */ /* 0x000fe4000ff1e0ff */
[----:B------:R-:W-:Y:S02]  /*9ee0*/  UIADD3 UR5, UPT, UPT, UR41, 0x80, URZ ;  /* 0x0000008029057890 */ /* 0x000fe4000fffe0ff */
[----:B------:R-:W-:Y:S01]  /*9ef0*/  MOV R166, UR10 ;  /* 0x0000000a00a67c02 */ /* 0x000fe20008000f00 */
[----:B------:R-:W-:Y:S01]  /*9f00*/  UIADD3.X UR9, UPT, UPT, URZ, UR53, URZ, UP0, !UPT ;  /* 0x00000035ff097290 */ /* 0x000fe200087fe4ff */
[----:B------:R-:W-:Y:S02]  /*9f10*/  UMOV UR6, UR42 ;  /* 0x0000002a00067c82 */ /* 0x000fe40008000000 */
[----:B------:R-:W-:Y:S01]  /*9f20*/  R2UR UR4, R166 ;  /* 0x00000000a60472ca */ /* 0x000fe200000e0000 */
[----:B------:R-:W-:Y:S11]  /*9f30*/  UMOV UR7, UR36 ;  /* 0x0000002400077c82 */ /* 0x000ff60008000000 */
[----:B------:R-:W-:Y:S01]  /*9f40*/  @!UPT UIADD3 URZ, UPT, UPT, URZ, URZ, URZ ;  /* 0x000000fffffff290 */ /* 0x000fe2000fffe0ff */
[----:B------:R2:W-:Y:S01]  /*9f50*/  UTMASTG.3D [UR4], [UR8] ;  /* 0x00000004080073b5 */ /* 0x0005e20008010000 */
[----:B------:R0:W-:Y:S01]  /*9f60*/  UTMACMDFLUSH ;  /* 0x00000000000079b7 */ /* 0x0001e20000000000 */
[----:B--2---:R-:W-:Y:S04]  /*9f70*/  DEPBAR.LE SB0, 0x1 ;  /* 0x000080400000791a */ /* 0x004fe80000000000 */
.L_x_124:
[----:B------:R-:W-:Y:S05]  /*9f80*/  BSYNC.RECONVERGENT B0 ;  /* 0x0000000000007941 */ /* 0x000fea0003800200 */
.L_x_123:
        /* <DEDUP_REMOVED lines=16> */
.L_x_128:
[----:B------:R-:W-:Y:S05]  /*a090*/  BSYNC B0 ;  /* 0x0000000000007941 */ /* 0x000fea0003800000 */
.L_x_127:
        /* <DEDUP_REMOVED lines=20> */
.L_x_126:
[----:B------:R-:W-:Y:S05]  /*a1e0*/  BSYNC B1 ;  /* 0x0000000000017941 */ /* 0x000fea0003800000 */
.L_x_125:
        /* <DEDUP_REMOVED lines=21> */
.L_x_130:
[----:B------:R-:W-:Y:S01]  /*a340*/  ISETP.NE.AND P0, PT, R167, RZ, PT ;  /* 0x000000ffa700720c */ /* 0x000fe20003f05270 */
[----:B------:R-:W-:Y:S05]  /*a350*/  WARPSYNC.ALL ;  /* 0x0000000000007948 */ /* 0x000fea0003800000 */
[----:B------:R-:W-:Y:S01]  /*a360*/  IMAD.U32 R140, R102, 0x10000, RZ ;  /* 0x00010000668c7824 */ /* 0x000fe200078e00ff */
[----:B------:R-:W-:Y:S01]  /*a370*/  R2UR UR4, R80 ;  /* 0x00000000500472ca */ /* 0x000fe200000e0000 */
[----:B------:R-:W-:Y:S01]  /*a380*/  IMAD.U32 R134, R88, 0x10000, RZ ;  /* 0x0001000058867824 */ /* 0x000fe200078e00ff */
[C---:B------:R-:W-:Y:S01]  /*a390*/  SHF.L.U32 R0, R100.reuse, 0x10, RZ ;  /* 0x0000001064007819 */ /* 0x040fe200000006ff */
[----:B-1----:R-:W-:Y:S01]  /*a3a0*/  IMAD.U32 R119, R93, 0x10000, RZ ;  /* 0x000100005d777824 */ /* 0x002fe200078e00ff */
[----:B------:R-:W-:Y:S01]  /*a3b0*/  PRMT R3, R100, 0x8880, RZ ;  /* 0x0000888064037816 */ /* 0x000fe200000000ff */
[----:B------:R-:W-:Y:S01]  /*a3c0*/  IMAD.U32 R104, R98, 0x10000, RZ ;  /* 0x0001000062687824 */ /* 0x000fe200078e00ff */
[----:B------:R-:W-:Y:S01]  /*a3d0*/  SHF.L.U32 R81, R100, 0x8, RZ ;  /* 0x0000000864517819 */ /* 0x000fe200000006ff */
[----:B------:R-:W-:Y:S01]  /*a3e0*/  IMAD.SHL.U32 R127, R90, 0x100, RZ ;  /* 0x000001005a7f7824 */ /* 0x000fe200078e00ff */
[----:B------:R-:W-:Y:S01]  /*a3f0*/  SHF.R.S32.HI R0, RZ, 0x18, R0 ;  /* 0x00000018ff007819 */ /* 0x000fe20000011400 */
[----:B------:R-:W-:Y:S01]  /*a400*/  IMAD.SHL.U32 R112, R95, 0x100, RZ ;  /* 0x000001005f707824 */ /* 0x000fe200078e00ff */
[----:B------:R-:W-:Y:S01]  /*a410*/  SHF.R.S32.HI R81, RZ, 0x18, R81 ;  /* 0x00000018ff517819 */ /* 0x000fe20000011451 */
[----:B------:R-:W-:Y:S01]  /*a420*/  BSSY.RECONVERGENT B0, `(.L_x_131) ;  /* 0x0000121000007945 */ /* 0x000fe20003800200 */
[----:B------:R-:W-:Y:S01]  /*a430*/  SHF.R.S32.HI R2, RZ, 0x18, R100 ;  /* 0x00000018ff027819 */ /* 0x000fe20000011464 */
[----:B------:R-:W1:Y:S01]  /*a440*/  LDTM.x64 R4, tmem[UR4+0xc0] ;  /* 0x0000c004000479ee */ /* 0x000e620008340000 */
[----:B------:R-:W-:Y:S01]  /*a450*/  NOP ;  /* 0x0000000000007918 */ /* 0x000fe20000000000 */
[----:B------:R-:W-:Y:S02]  /*a460*/  SHF.R.S32.HI R84, RZ, 0x18, R101 ;  /* 0x00000018ff547819 */ /* 0x000fe40000011465 */
[----:B------:R-:W-:Y:S02]  /*a470*/  SHF.R.S32.HI R85, RZ, 0x18, R102 ;  /* 0x00000018ff557819 */ /* 0x000fe40000011466 */
[----:B------:R-:W-:Y:S02]  /*a480*/  SHF.R.S32.HI R86, RZ, 0x18, R103 ;  /* 0x00000018ff567819 */ /* 0x000fe40000011467 */
[----:B------:R-:W-:Y:S02]  /*a490*/  SHF.R.S32.HI R87, RZ, 0x18, R88 ;  /* 0x00000018ff577819 */ /* 0x000fe40000011458 */
[----:B------:R-:W-:Y:S02]  /*a4a0*/  R2UR UR5, R108 ;  /* 0x000000006c0572ca */ /* 0x000fe400000e0000 */
[C---:B------:R-:W-:Y:S02]  /*a4b0*/  PRMT R143, R101.reuse, 0x8880, RZ ;  /* 0x00008880658f7816 */ /* 0x040fe400000000ff */
[----:B------:R-:W-:Y:S02]  /*a4c0*/  SHF.L.U32 R83, R101, 0x10, RZ ;  /* 0x0000001065537819 */ /* 0x000fe400000006ff */
[----:B------:R-:W-:Y:S02]  /*a4d0*/  PRMT R141, R102, 0x8880, RZ ;  /* 0x00008880668d7816 */ /* 0x000fe400000000ff */
[----:B------:R-:W-:Y:S02]  /*a4e0*/  SHF.R.S32.HI R83, RZ, 0x18, R83 ;  /* 0x00000018ff537819 */ /* 0x000fe40000011453 */
[C---:B------:R-:W-:Y:S02]  /*a4f0*/  PRMT R138, R103.reuse, 0x8880, RZ ;  /* 0x00008880678a7816 */ /* 0x040fe400000000ff */
[----:B------:R-:W-:Y:S01]  /*a500*/  SHF.L.U32 R137, R103, 0x10, RZ ;  /* 0x0000001067897819 */ /* 0x000fe200000006ff */
[----:B------:R-:W-:Y:S01]  /*a510*/  UIADD3 UR5, UPT, UPT, UR5, 0x160, URZ ;  /* 0x0000016005057890 */ /* 0x000fe2000fffe0ff */
[----:B-1----:R-:W-:Y:S01]  /*a520*/  IMAD R4, R78, R4, RZ ;  /* 0x000000044e047224 */ /* 0x002fe200078e02ff */
[----:B------:R-:W-:Y:S01]  /*a530*/  PRMT R135, R88, 0x8880, RZ ;  /* 0x0000888058877816 */ /* 0x000fe200000000ff */
[C---:B------:R-:W-:Y:S01]  /*a540*/  IMAD R5, R78.reuse, R5, RZ ;  /* 0x000000054e057224 */ /* 0x040fe200078e02ff */
[----:B------:R-:W-:Y:S01]  /*a550*/  UPRMT UR5, UR37, 0x654, UR5 ;  /* 0x0000065425057896 */ /* 0x000fe20008000005 */
[----:B------:R-:W-:Y:S01]  /*a560*/  IMAD R4, R3, R82, R4 ;  /* 0x0000005203047224 */ /* 0x000fe200078e0204 */
[C---:B------:R-:W-:Y:S01]  /*a570*/  PRMT R132, R89.reuse, 0x8880, RZ ;  /* 0x0000888059847816 */ /* 0x040fe200000000ff */
[----:B------:R-:W-:Y:S01]  /*a580*/  IMAD R6, R78, R6, RZ ;  /* 0x000000064e067224 */ /* 0x000fe200078e02ff */
[----:B------:R-:W-:Y:S01]  /*a590*/  SHF.L.U32 R131, R89, 0x10, RZ ;  /* 0x0000001059837819 */ /* 0x000fe200000006ff */
[----:B------:R-:W-:Y:S01]  /*a5a0*/  IMAD R5, R0, R82, R5 ;  /* 0x0000005200057224 */ /* 0x000fe200078e0205 */
[----:B------:R-:W-:Y:S01]  /*a5b0*/  PRMT R129, R90, 0x8880, RZ ;  /* 0x000088805a817816 */ /* 0x000fe200000000ff */
[----:B------:R-:W-:Y:S01]  /*a5c0*/  IMAD R0, R78, R16, RZ ;  /* 0x000000104e007224 */ /* 0x000fe200078e02ff */
[----:B------:R-:W-:Y:S01]  /*a5d0*/  SHF.L.U32 R128, R90, 0x10, RZ ;  /* 0x000000105a807819 */ /* 0x000fe200000006ff */
[C---:B------:R-:W-:Y:S01]  /*a5e0*/  IMAD R7, R78.reuse, R7, RZ ;  /* 0x000000074e077224 */ /* 0x040fe200078e02ff */
[----:B------:R-:W-:Y:S01]  /*a5f0*/  SYNCS.ARRIVE.TRANS64.RED.A1T0 RZ, [UR5], RZ ;  /* 0x000000ffffff79a7 */ /* 0x000fe20008100405 */
[C---:B------:R-:W-:Y:S01]  /*a600*/  IMAD R16, R78.reuse, R20, RZ ;  /* 0x000000144e107224 */ /* 0x040fe200078e02ff */
[C---:B------:R-:W-:Y:S01]  /*a610*/  PRMT R126, R91.reuse, 0x8880, RZ ;  /* 0x000088805b7e7816 */ /* 0x040fe200000000ff */
[C---:B------:R-:W-:Y:S01]  /*a620*/  IMAD R20, R78.reuse, R24, RZ ;  /* 0x000000184e147224 */ /* 0x040fe200078e02ff */
[----:B------:R-:W-:Y:S01]  /*a630*/  SHF.L.U32 R125, R91, 0x10, RZ ;  /* 0x000000105b7d7819 */ /* 0x000fe200000006ff */
[----:B------:R-:W-:Y:S01]  /*a640*/  IMAD R6, R81, R82, R6 ;  /* 0x0000005251067224 */ /* 0x000fe200078e0206 */
[----:B------:R-:W-:Y:S01]  /*a650*/  MOV R81, R143 ;  /* 0x0000008f00517202 */ /* 0x000fe20000000f00 */
[----:B------:R-:W-:Y:S01]  /*a660*/  IMAD R24, R78, R28, RZ ;  /* 0x0000001c4e187224 */ /* 0x000fe200078e02ff */
[----:B------:R-:W-:Y:S01]  /*a670*/  PRMT R123, R92, 0x8880, RZ ;  /* 0x000088805c7b7816 */ /* 0x000fe200000000ff */
[----:B------:R-:W-:Y:S01]  /*a680*/  IMAD R28, R78, R32, RZ ;  /* 0x000000204e1c7224 */ /* 0x000fe200078e02ff */
[----:B------:R-:W-:Y:S01]  /*a690*/  SHF.L.U32 R122, R92, 0x10, RZ ;  /* 0x000000105c7a7819 */ /* 0x000fe200000006ff */
[----:B------:R-:W-:Y:S01]  /*a6a0*/  IMAD R7, R2, R82, R7 ;  /* 0x0000005202077224 */ /* 0x000fe200078e0207 */
[----:B------:R-:W-:Y:S01]  /*a6b0*/  PRMT R120, R93, 0x8880, RZ ;  /* 0x000088805d787816 */ /* 0x000fe200000000ff */
[----:B------:R-:W-:Y:S01]  /*a6c0*/  IMAD R32, R78, R36, RZ ;  /* 0x000000244e207224 */ /* 0x000fe200078e02ff */
[----:B------:R-:W-:Y:S01]  /*a6d0*/  PRMT R117, R94, 0x8880, RZ ;  /* 0x000088805e757816 */ /* 0x000fe200000000ff */
[----:B------:R-:W-:Y:S01]  /*a6e0*/  IMAD R2, R78, R17, RZ ;  /* 0x000000114e027224 */ /* 0x000fe200078e02ff */
[----:B------:R-:W-:Y:S01]  /*a6f0*/  SHF.L.U32 R116, R94, 0x10, RZ ;  /* 0x000000105e747819 */ /* 0x000fe200000006ff */
[----:B------:R-:W-:Y:S01]  /*a700*/  IMAD R36, R78, R40, RZ ;  /* 0x000000284e247224 */ /* 0x000fe200078e02ff */
[----:B------:R-:W-:Y:S01]  /*a710*/  SHF.L.U32 R115, R94, 0x8, RZ ;  /* 0x000000085e737819 */ /* 0x000fe200000006ff */
[C---:B------:R-:W-:Y:S01]  /*a720*/  IMAD R17, R78.reuse, R21, RZ ;  /* 0x000000154e117224 */ /* 0x040fe200078e02ff */
[C---:B------:R-:W-:Y:S01]  /*a730*/  PRMT R114, R95.reuse, 0x8880, RZ ;  /* 0x000088805f727816 */ /* 0x040fe200000000ff */
[C---:B------:R-:W-:Y:S01]  /*a740*/  IMAD R40, R78.reuse, R44, RZ ;  /* 0x0000002c4e287224 */ /* 0x040fe200078e02ff */
[----:B------:R-:W-:Y:S01]  /*a750*/  SHF.L.U32 R113, R95, 0x10, RZ ;  /* 0x000000105f717819 */ /* 0x000fe200000006ff */
[----:B------:R-:W-:Y:S01]  /*a760*/  IMAD R21, R78, R25, RZ ;  /* 0x000000194e157224 */ /* 0x000fe200078e02ff */
[----:B------:R-:W-:Y:S01]  /*a770*/  PRMT R111, R96, 0x8880, RZ ;  /* 0x00008880606f7816 */ /* 0x000fe200000000ff */
        /* <DEDUP_REMOVED lines=8> */
[C---:B------:R-:W-:Y:S01]  /*a800*/  IMAD R52, R78.reuse, R56, RZ ;  /* 0x000000384e347224 */ /* 0x040fe200078e02ff */
[----:B------:R-:W-:Y:S01]  /*a810*/  SHF.L.U32 R142, R101, 0x8, RZ ;  /* 0x00000008658e7819 */ /* 0x000fe200000006ff */
[C---:B------:R-:W-:Y:S01]  /*a820*/  IMAD R8, R78.reuse, R8, RZ ;  /* 0x000000084e087224 */ /* 0x040fe200078e02ff */
[C---:B------:R-:W-:Y:S01]  /*a830*/  SHF.L.U32 R101, R99.reuse, 0x10, RZ ;  /* 0x0000001063657819 */ /* 0x040fe200000006ff */
[----:B------:R-:W-:Y:S01]  /*a840*/  IMAD R33, R78, R37, RZ ;  /* 0x000000254e217224 */ /* 0x000fe200078e02ff */
[----:B------:R-:W-:Y:S01]  /*a850*/  SHF.L.U32 R139, R102, 0x8, RZ ;  /* 0x00000008668b7819 */ /* 0x000fe200000006ff */
[C---:B------:R-:W-:Y:S01]  /*a860*/  IMAD R56, R78.reuse, R60, RZ ;  /* 0x0000003c4e387224 */ /* 0x040fe200078e02ff */
[----:B------:R-:W-:Y:S01]  /*a870*/  PRMT R102, R99, 0x8880, RZ ;  /* 0x0000888063667816 */ /* 0x000fe200000000ff */
[C---:B------:R-:W-:Y:S01]  /*a880*/  IMAD R37, R78.reuse, R41, RZ ;  /* 0x000000294e257224 */ /* 0x040fe200078e02ff */
[----:B------:R-:W-:Y:S01]  /*a890*/  SHF.L.U32 R136, R103, 0x8, RZ ;  /* 0x0000000867887819 */ /* 0x000fe200000006ff */
[C---:B------:R-:W-:Y:S01]  /*a8a0*/  IMAD R60, R78.reuse, R64, RZ ;  /* 0x000000404e3c7224 */ /* 0x040fe200078e02ff */
[----:B------:R-:W-:Y:S01]  /*a8b0*/  I2IP.S8.S32.SAT R64, R7, R6, RZ ;  /* 0x0000000607407239 */ /* 0x000fe200000014ff */
[C---:B------:R-:W-:Y:S01]  /*a8c0*/  IMAD R9, R78.reuse, R9, RZ ;  /* 0x000000094e097224 */ /* 0x040fe200078e02ff */
[----:B------:R-:W-:Y:S01]  /*a8d0*/  SHF.R.S32.HI R6, RZ, 0x18, R140 ;  /* 0x00000018ff067819 */ /* 0x000fe2000001148c */
[C---:B------:R-:W-:Y:S01]  /*a8e0*/  IMAD R41, R78.reuse, R45, RZ ;  /* 0x0000002d4e297224 */ /* 0x040fe200078e02ff */
[----:B------:R-:W-:Y:S01]  /*a8f0*/  SHF.R.S32.HI R7, RZ, 0x18, R142 ;  /* 0x00000018ff077819 */ /* 0x000fe2000001148e */
[----:B------:R-:W-:Y:S01]  /*a900*/  IMAD R45, R78, R49, RZ ;  /* 0x000000314e2d7224 */ /* 0x000fe200078e02ff */
[----:B------:R-:W-:Y:S01]  /*a910*/  SHF.L.U32 R133, R88, 0x8, RZ ;  /* 0x0000000858857819 */ /* 0x000fe200000006ff */
[C---:B------:R-:W-:Y:S01]  /*a920*/  IMAD R10, R78.reuse, R10, RZ ;  /* 0x0000000a4e0a7224 */ /* 0x040fe200078e02ff */
[----:B------:R-:W-:Y:S01]  /*a930*/  SHF.R.S32.HI R88, RZ, 0x18, R89 ;  /* 0x00000018ff587819 */ /* 0x000fe20000011459 */
[C---:B------:R-:W-:Y:S01]  /*a940*/  IMAD R49, R78.reuse, R53, RZ ;  /* 0x000000354e317224 */ /* 0x040fe200078e02ff */
[----:B------:R-:W-:Y:S01]  /*a950*/  SHF.L.U32 R130, R89, 0x8, RZ ;  /* 0x0000000859827819 */ /* 0x000fe200000006ff */
[-C--:B------:R-:W-:Y:S01]  /*a960*/  IMAD R8, R81, R82.reuse, R8 ;  /* 0x0000005251087224 */ /* 0x080fe200078e0208 */
[----:B------:R-:W-:Y:S01]  /*a970*/  SHF.R.S32.HI R81, RZ, 0x18, R139 ;  /* 0x00000018ff517819 */ /* 0x000fe2000001148b */
[C---:B------:R-:W-:Y:S01]  /*a980*/  IMAD R53, R78.reuse, R57, RZ ;  /* 0x000000394e357224 */ /* 0x040fe200078e02ff */
[----:B------:R-:W-:Y:S01]  /*a990*/  SHF.R.S32.HI R89, RZ, 0x18, R90 ;  /* 0x00000018ff597819 */ /* 0x000fe2000001145a */
[C---:B------:R-:W-:Y:S01]  /*a9a0*/  IMAD R11, R78.reuse, R11, RZ ;  /* 0x0000000b4e0b7224 */ /* 0x040fe200078e02ff */
[----:B------:R-:W-:Y:S01]  /*a9b0*/  SHF.R.S32.HI R90, RZ, 0x18, R91 ;  /* 0x00000018ff5a7819 */ /* 0x000fe2000001145b */
[C---:B------:R-:W-:Y:S01]  /*a9c0*/  IMAD R57, R78.reuse, R61, RZ ;  /* 0x0000003d4e397224 */ /* 0x040fe200078e02ff */
[----:B------:R-:W-:Y:S01]  /*a9d0*/  SHF.L.U32 R124, R91, 0x8, RZ ;  /* 0x000000085b7c7819 */ /* 0x000fe200000006ff */
[----:B------:R-:W-:Y:S01]  /*a9e0*/  IMAD R9, R83, R82, R9 ;  /* 0x0000005253097224 */ /* 0x000fe200078e0209 */
[----:B------:R-:W-:Y:S01]  /*a9f0*/  SHF.R.S32.HI R91, RZ, 0x18, R92 ;  /* 0x00000018ff5b7819 */ /* 0x000fe2000001145c */
[----:B------:R-:W-:Y:S01]  /*aa00*/  IMAD R61, R78, R65, RZ ;  /* 0x000000414e3d7224 */ /* 0x000fe200078e02ff */
[----:B------:R-:W-:Y:S01]  /*aa10*/  SHF.L.U32 R121, R92, 0x8, RZ ;  /* 0x000000085c797819 */ /* 0x000fe200000006ff */
[C---:B------:R-:W-:Y:S01]  /*aa20*/  IMAD R12, R78.reuse, R12, RZ ;  /* 0x0000000c4e0c7224 */ /* 0x040fe200078e02ff */
[----:B------:R-:W-:Y:S01]  /*aa30*/  SHF.R.S32.HI R92, RZ, 0x18, R93 ;  /* 0x00000018ff5c7819 */ /* 0x000fe2000001145d */
[----:B------:R-:W-:Y:S01]  /*aa40*/  IMAD.MOV.U32 R65, RZ, RZ, R141 ;  /* 0x000000ffff417224 */ /* 0x000fe200078e008d */
[----:B------:R-:W-:Y:S01]  /*aa50*/  SHF.L.U32 R118, R93, 0x8, RZ ;  /* 0x000000085d767819 */ /* 0x000fe200000006ff */
[----:B------:R-:W-:Y:S01]  /*aa60*/  IMAD R10, R7, R82, R10 ;  /* 0x00000052070a7224 */ /* 0x000fe200078e020a */
[----:B------:R-:W-:Y:S01]  /*aa70*/  MOV R7, R138 ;  /* 0x0000008a00077202 */ /* 0x000fe20000000f00 */
[----:B------:R-:W-:Y:S01]  /*aa80*/  IMAD R13, R78, R13, RZ ;  /* 0x0000000d4e0d7224 */ /* 0x000fe200078e02ff */
[----:B------:R-:W-:Y:S01]  /*aa90*/  SHF.R.S32.HI R93, RZ, 0x18, R94 ;  /* 0x00000018ff5d7819 */ /* 0x000fe2000001145e */
[----:B------:R-:W-:Y:S01]  /*aaa0*/  IMAD R11, R84, R82, R11 ;  /* 0x00000052540b7224 */ /* 0x000fe200078e020b */
[----:B------:R-:W-:Y:S01]  /*aab0*/  I2IP.S8.S32.SAT R84, R5, R4, R64 ;  /* 0x0000000405547239 */ /* 0x000fe20000001440 */
[C---:B------:R-:W-:Y:S01]  /*aac0*/  IMAD R14, R78.reuse, R14, RZ ;  /* 0x0000000e4e0e7224 */ /* 0x040fe200078e02ff */
[----:B------:R-:W-:Y:S01]  /*aad0*/  SHF.R.S32.HI R5, RZ, 0x18, R137 ;  /* 0x00000018ff057819 */ /* 0x000fe20000011489 */
[----:B------:R-:W-:Y:S01]  /*aae0*/  IMAD R12, R65, R82, R12 ;  /* 0x00000052410c7224 */ /* 0x000fe200078e020c */
[----:B------:R-:W-:Y:S01]  /*aaf0*/  I2IP.S8.S32.SAT R10, R11, R10, RZ ;  /* 0x0000000a0b0a7239 */ /* 0x000fe200000014ff */
[----:B------:R-:W-:Y:S01]  /*ab00*/  IMAD R15, R78, R15, RZ ;  /* 0x0000000f4e0f7224 */ /* 0x000fe200078e02ff */
[----:B------:R-:W-:Y:S01]  /*ab10*/  SHF.R.S32.HI R94, RZ, 0x18, R95 ;  /* 0x00000018ff5e7819 */ /* 0x000fe2000001145f */
[-C--:B------:R-:W-:Y:S01]  /*ab20*/  IMAD R13, R6, R82.reuse, R13 ;  /* 0x00000052060d7224 */ /* 0x080fe200078e020d */
[----:B------:R-:W-:Y:S01]  /*ab30*/  SHF.R.S32.HI R6, RZ, 0x18, R134 ;  /* 0x00000018ff067819 */ /* 0x000fe20000011486 */
[-C--:B------:R-:W-:Y:S01]  /*ab40*/  IMAD R14, R81, R82.reuse, R14 ;  /* 0x00000052510e7224 */ /* 0x080fe200078e020e */
        /* <DEDUP_REMOVED lines=10> */
[----:B------:R-:W-:Y:S01]  /*abf0*/  MOV R5, R135 ;  /* 0x0000008700057202 */ /* 0x000fe20000000f00 */
[-C--:B------:R-:W-:Y:S01]  /*ac00*/  IMAD R3, R4, R82.reuse, R3 ;  /* 0x0000005204037224 */ /* 0x080fe200078e0203 */
[----:B------:R-:W-:Y:S01]  /*ac10*/  SHF.R.S32.HI R4, RZ, 0x18, R131 ;  /* 0x00000018ff047819 */ /* 0x000fe20000011483 */
[----:B------:R-:W-:Y:S01]  /*ac20*/  IMAD R19, R86, R82, R19 ;  /* 0x0000005256137224 */ /* 0x000fe200078e0213 */
[----:B------:R-:W-:Y:S01]  /*ac30*/  I2IP.S8.S32.SAT R86, R13, R12, R14 ;  /* 0x0000000c0d567239 */ /* 0x000fe2000000140e */
[----:B------:R-:W-:Y:S01]  /*ac40*/  IMAD R18, R78, R22, RZ ;  /* 0x000000164e127224 */ /* 0x000fe200078e02ff */
[----:B------:R-:W-:Y:S01]  /*ac50*/  SHF.L.U32 R109, R96, 0x8, RZ ;  /* 0x00000008606d7819 */ /* 0x000fe200000006ff */
[----:B------:R-:W-:Y:S01]  /*ac60*/  IMAD R16, R5, R82, R16 ;  /* 0x0000005205107224 */ /* 0x000fe200078e0210 */
[----:B------:R-:W-:Y:S01]  /*ac70*/  I2IP.S8.S32.SAT R19, R19, R3, RZ ;  /* 0x0000000313137239 */ /* 0x000fe200000014ff */
[----:B------:R-:W-:Y:S01]  /*ac80*/  IMAD R23, R78, R23, RZ ;  /* 0x000000174e177224 */ /* 0x000fe200078e02ff */
[----:B------:R-:W-:Y:S01]  /*ac90*/  MOV R3, R132 ;  /* 0x0000008400037202 */ /* 0x000fe20000000f00 */
[-C--:B------:R-:W-:Y:S01]  /*aca0*/  IMAD R17, R6, R82.reuse, R17 ;  /* 0x0000005206117224 */ /* 0x080fe200078e0211 */
[----:B------:R-:W-:Y:S01]  /*acb0*/  MOV R5, R129 ;  /* 0x0000008100057202 */ /* 0x000fe20000000f00 */
[-C--:B------:R-:W-:Y:S01]  /*acc0*/  IMAD R18, R7, R82.reuse, R18 ;  /* 0x0000005207127224 */ /* 0x080fe200078e0212 */
[----:B------:R-:W-:Y:S01]  /*acd0*/  SHF.R.S32.HI R7, RZ, 0x18, R127 ;  /* 0x00000018ff077819 */ /* 0x000fe2000001147f */
[----:B------:R-:W-:Y:S01]  /*ace0*/  IMAD R23, R87, R82, R23 ;  /* 0x0000005257177224 */ /* 0x000fe200078e0217 */
[----:B------:R-:W-:Y:S01]  /*acf0*/  I2IP.S8.S32.SAT R87, R2, R0, R19 ;  /* 0x0000000002577239 */ /* 0x000fe20000001413 */
[----:B------:R-:W-:Y:S01]  /*ad00*/  IMAD R20, R3, R82, R20 ;  /* 0x0000005203147224 */ /* 0x000fe200078e0214 */
[----:B------:R-:W-:Y:S01]  /*ad10*/  SHF.R.S32.HI R3, RZ, 0x18, R130 ;  /* 0x00000018ff037819 */ /* 0x000fe20000011482 */
[C---:B------:R-:W-:Y:S01]  /*ad20*/  IMAD R22, R78.reuse, R26, RZ ;  /* 0x0000001a4e167224 */ /* 0x040fe200078e02ff */
[----:B------:R-:W-:Y:S01]  /*ad30*/  I2IP.S8.S32.SAT R18, R23, R18, RZ ;  /* 0x0000001217127239 */ /* 0x000fe200000014ff */
[----:B------:R-:W-:Y:S01]  /*ad40*/  IMAD R27, R78, R27, RZ ;  /* 0x0000001b4e1b7224 */ /* 0x000fe200078e02ff */
[----:B------:R1:W-:Y:S01]  /*ad50*/  STS.128 [R153+UR49+0xa200], R84 ;  /* 0x00a2005499007988 */ /* 0x0003e20008000c31 */
[----:B------:R-:W-:Y:S01]  /*ad60*/  IMAD R21, R4, R82, R21 ;  /* 0x0000005204157224 */ /* 0x000fe200078e0215 */
[----:B------:R-:W-:Y:S01]  /*ad70*/  I2IP.S8.S32.SAT R16, R17, R16, R18 ;  /* 0x0000001011107239 */ /* 0x000fe20000001412 */
[-C--:B------:R-:W-:Y:S01]  /*ad80*/  IMAD R22, R3, R82.reuse, R22 ;  /* 0x0000005203167224 */ /* 0x080fe200078e0216 */
[----:B------:R-:W-:Y:S01]  /*ad90*/  SHF.R.S32.HI R0, RZ, 0x18, R128 ;  /* 0x00000018ff007819 */ /* 0x000fe20000011480 */
[----:B------:R-:W-:Y:S01]  /*ada0*/  IMAD R27, R88, R82, R27 ;  /* 0x00000052581b7224 */ /* 0x000fe200078e021b */
[----:B------:R-:W-:Y:S01]  /*adb0*/  SHF.R.S32.HI R96, RZ, 0x18, R97 ;  /* 0x00000018ff607819 */ /* 0x000fe20000011461 */
[C---:B------:R-:W-:Y:S01]  /*adc0*/  IMAD R26, R78.reuse, R30, RZ ;  /* 0x0000001e4e1a7224 */ /* 0x040fe200078e02ff */
[----:B------:R-:W-:Y:S01]  /*add0*/  SHF.L.U32 R106, R97, 0x8, RZ ;  /* 0x00000008616a7819 */ /* 0x000fe200000006ff */
[----:B------:R-:W-:Y:S01]  /*ade0*/  IMAD R24, R5, R82, R24 ;  /* 0x0000005205187224 */ /* 0x000fe200078e0218 */
[----:B------:R-:W-:Y:S01]  /*adf0*/  I2IP.S8.S32.SAT R17, R27, R22, RZ ;  /* 0x000000161b117239 */ /* 0x000fe200000014ff */
[----:B------:R-:W-:Y:S01]  /*ae00*/  IMAD R31, R78, R31, RZ ;  /* 0x0000001f4e1f7224 */ /* 0x000fe200078e02ff */
[----:B------:R-:W-:Y:S01]  /*ae10*/  SHF.R.S32.HI R5, RZ, 0x18, R124 ;  /* 0x00000018ff057819 */ /* 0x000fe2000001147c */
[----:B------:R-:W-:Y:S01]  /*ae20*/  IMAD R25, R0, R82, R25 ;  /* 0x0000005200197224 */ /* 0x000fe200078e0219 */
[----:B------:R-:W-:Y:S01]  /*ae30*/  I2IP.S8.S32.SAT R17, R21, R20, R17 ;  /* 0x0000001415117239 */ /* 0x000fe20000001411 */
[-C--:B------:R-:W-:Y:S01]  /*ae40*/  IMAD R26, R7, R82.reuse, R26 ;  /* 0x00000052071a7224 */ /* 0x080fe200078e021a */
[----:B------:R-:W-:Y:S01]  /*ae50*/  SHF.R.S32.HI R0, RZ, 0x18, R125 ;  /* 0x00000018ff007819 */ /* 0x000fe2000001147d */
[----:B------:R-:W-:Y:S01]  /*ae60*/  IMAD.MOV.U32 R3, RZ, RZ, R126 ;  /* 0x000000ffff037224 */ /* 0x000fe200078e007e */
[----:B------:R-:W-:Y:S01]  /*ae70*/  SHF.R.S32.HI R7, RZ, 0x18, R118 ;  /* 0x00000018ff077819 */ /* 0x000fe20000011476 */
[----:B------:R-:W-:Y:S01]  /*ae80*/  IMAD R31, R89, R82, R31 ;  /* 0x00000052591f7224 */ /* 0x000fe200078e021f */
[----:B------:R-:W-:Y:S01]  /*ae90*/  SHF.R.S32.HI R97, RZ, 0x18, R98 ;  /* 0x00000018ff617819 */ /* 0x000fe20000011462 */
[----:B------:R-:W-:Y:S01]  /*aea0*/  IMAD R30, R78, R34, RZ ;  /* 0x000000224e1e7224 */ /* 0x000fe200078e02ff */
[----:B------:R-:W-:Y:S01]  /*aeb0*/  SHF.L.U32 R103, R98, 0x8, RZ ;  /* 0x0000000862677819 */ /* 0x000fe200000006ff */
[----:B------:R-:W-:Y:S01]  /*aec0*/  IMAD R28, R3, R82, R28 ;  /* 0x00000052031c7224 */ /* 0x000fe200078e021c */
[----:B------:R-:W-:Y:S01]  /*aed0*/  I2IP.S8.S32.SAT R18, R31, R26, RZ ;  /* 0x0000001a1f127239 */ /* 0x000fe200000014ff */
[----:B------:R-:W-:Y:S01]  /*aee0*/  IMAD R35, R78, R35, RZ ;  /* 0x000000234e237224 */ /* 0x000fe200078e02ff */
[----:B------:R-:W-:Y:S01]  /*aef0*/  MOV R3, R123 ;  /* 0x0000007b00037202 */ /* 0x000fe20000000f00 */
[----:B------:R-:W-:Y:S01]  /*af00*/  IMAD R29, R0, R82, R29 ;  /* 0x00000052001d7224 */ /* 0x000fe200078e021d */
[----:B------:R-:W-:Y:S01]  /*af10*/  I2IP.S8.S32.SAT R18, R25, R24, R18 ;  /* 0x0000001819127239 */ /* 0x000fe20000001412 */
[-C--:B------:R-:W-:Y:S01]  /*af20*/  IMAD R30, R5, R82.reuse, R30 ;  /* 0x00000052051e7224 */ /* 0x080fe200078e021e */
[----:B------:R-:W-:Y:S01]  /*af30*/  SHF.R.S32.HI R0, RZ, 0x18, R122 ;  /* 0x00000018ff007819 */ /* 0x000fe2000001147a */
[----:B------:R-:W-:Y:S01]  /*af40*/  IMAD R35, R90, R82, R35 ;  /* 0x000000525a237224 */ /* 0x000fe200078e0223 */
[----:B------:R-:W-:Y:S01]  /*af50*/  MOV R5, R120 ;  /* 0x0000007800057202 */ /* 0x000fe20000000f00 */
[----:B------:R-:W-:Y:S01]  /*af60*/  IMAD R32, R3, R82, R32 ;  /* 0x0000005203207224 */ /* 0x000fe200078e0220 */
[----:B------:R-:W-:Y:S01]  /*af70*/  SHF.R.S32.HI R3, RZ, 0x18, R121 ;  /* 0x00000018ff037819 */ /* 0x000fe20000011479 */
[C---:B------:R-:W-:Y:S01]  /*af80*/  IMAD R34, R78.reuse, R38, RZ ;  /* 0x000000264e227224 */ /* 0x040fe200078e02ff */
[----:B------:R-:W-:Y:S01]  /*af90*/  I2IP.S8.S32.SAT R19, R35, R30, RZ ;  /* 0x0000001e23137239 */ /* 0x000fe200000014ff */
[----:B------:R-:W-:Y:S01]  /*afa0*/  IMAD R39, R78, R39, RZ ;  /* 0x000000274e277224 */ /* 0x000fe200078e02ff */
[----:B------:R-:W-:Y:S01]  /*afb0*/  SHF.R.S32.HI R98, RZ, 0x18, R99 ;  /* 0x00000018ff627819 */ /* 0x000fe20000011463 */
[----:B------:R-:W-:Y:S01]  /*afc0*/  IMAD R33, R0, R82, R33 ;  /* 0x0000005200217224 */ /* 0x000fe200078e0221 */
[----:B------:R-:W-:Y:S01]  /*afd0*/  I2IP.S8.S32.SAT R19, R29, R28, R19 ;  /* 0x0000001c1d137239 */ /* 0x000fe20000001413 */
[-C--:B------:R-:W-:Y:S01]  /*afe0*/  IMAD R34, R3, R82.reuse, R34 ;  /* 0x0000005203227224 */ /* 0x080fe200078e0222 */
[----:B------:R-:W-:Y:S01]  /*aff0*/  SHF.R.S32.HI R0, RZ, 0x18, R119 ;  /* 0x00000018ff007819 */ /* 0x000fe20000011477 */
[----:B------:R-:W-:Y:S01]  /*b000*/  IMAD R39, R91, R82, R39 ;  /* 0x000000525b277224 */ /* 0x000fe200078e0227 */
[----:B------:R-:W-:Y:S01]  /*b010*/  MOV R3, R117 ;  /* 0x0000007500037202 */ /* 0x000fe20000000f00 */
[C---:B------:R-:W-:Y:S01]  /*b020*/  IMAD R38, R78.reuse, R42, RZ ;  /* 0x0000002a4e267224 */ /* 0x040fe200078e02ff */
[----:B------:R1:W-:Y:S01]  /*b030*/  STS.128 [R172+0xa200], R16 ;  /* 0x00a20010ac007388 */ /* 0x0003e20000000c00 */
        /* <DEDUP_REMOVED lines=8> */
[-C--:B------:R-:W-:Y:S01]  /*b0c0*/  IMAD R43, R92, R82.reuse, R43 ;  /* 0x000000525c2b7224 */ /* 0x080fe200078e022b */
[----:B------:R-:W-:Y:S01]  /*b0d0*/  SHF.R.S32.HI R7, RZ, 0x18, R112 ;  /* 0x00000018ff077819 */ /* 0x000fe20000011470 */
[----:B------:R-:W-:Y:S01]  /*b0e0*/  IMAD R40, R3, R82, R40 ;  /* 0x0000005203287224 */ /* 0x000fe200078e0228 */
[----:B------:R-:W-:Y:S01]  /*b0f0*/  SHF.R.S32.HI R3, RZ, 0x18, R115 ;  /* 0x00000018ff037819 */ /* 0x000fe20000011473 */
[C---:B------:R-:W-:Y:S01]  /*b100*/  IMAD R42, R78.reuse, R46, RZ ;  /* 0x0000002e4e2a7224 */ /* 0x040fe200078e02ff */
[----:B------:R-:W-:Y:S01]  /*b110*/  I2IP.S8.S32.SAT R38, R43, R38, RZ ;  /* 0x000000262b267239 */ /* 0x000fe200000014ff */
[----:B------:R-:W-:Y:S01]  /*b120*/  IMAD R47, R78, R47, RZ ;  /* 0x0000002f4e2f7224 */ /* 0x000fe200078e02ff */
[----:B------:R-:W-:Y:S01]  /*b130*/  SHF.L.U32 R100, R99, 0x8, RZ ;  /* 0x0000000863647819 */ /* 0x000fe200000006ff */
[----:B------:R-:W-:Y:S01]  /*b140*/  IMAD R41, R0, R82, R41 ;  /* 0x0000005200297224 */ /* 0x000fe200078e0229 */
[----:B------:R-:W-:Y:S01]  /*b150*/  I2IP.S8.S32.SAT R33, R37, R36, R38 ;  /* 0x0000002425217239 */ /* 0x000fe20000001426 */
[-C--:B------:R-:W-:Y:S01]  /*b160*/  IMAD R42, R3, R82.reuse, R42 ;  /* 0x00000052032a7224 */ /* 0x080fe200078e022a */
[----:B------:R-:W-:Y:S01]  /*b170*/  SHF.R.S32.HI R0, RZ, 0x18, R113 ;  /* 0x00000018ff007819 */ /* 0x000fe20000011471 */
[----:B------:R-:W-:Y:S01]  /*b180*/  IMAD R47, R93, R82, R47 ;  /* 0x000000525d2f7224 */ /* 0x000fe200078e022f */
[----:B------:R-:W-:Y:S01]  /*b190*/  IADD3 R76, PT, PT, R76, 0x1, RZ ;  /* 0x000000014c4c7810 */ /* 0x000fe20007ffe0ff */
[C---:B------:R-:W-:Y:S02]  /*b1a0*/  IMAD R46, R78.reuse, R50, RZ ;  /* 0x000000324e2e7224 */ /* 0x040fe400078e02ff */
        /* <DEDUP_REMOVED lines=8> */
[----:B------:R-:W-:Y:S02]  /*b230*/  IMAD.MOV.U32 R3, RZ, RZ, R111 ;  /* 0x000000ffff037224 */ /* 0x000fe400078e006f */
[-C--:B------:R-:W-:Y:S02]  /*b240*/  IMAD R51, R94, R82.reuse, R51 ;  /* 0x000000525e337224 */ /* 0x080fe400078e0233 */
[----:B------:R-:W-:Y:S01]  /*b250*/  IMAD R48, R3, R82, R48 ;  /* 0x0000005203307224 */ /* 0x000fe200078e0230 */
[----:B------:R-:W-:Y:S01]  /*b260*/  SHF.R.S32.HI R3, RZ, 0x18, R109 ;  /* 0x00000018ff037819 */ /* 0x000fe2000001146d */
[C---:B------:R-:W-:Y:S01]  /*b270*/  IMAD R50, R78.reuse, R54, RZ ;  /* 0x000000364e327224 */ /* 0x040fe200078e02ff */
[----:B------:R-:W-:Y:S01]  /*b280*/  I2IP.S8.S32.SAT R35, R51, R46, RZ ;  /* 0x0000002e33237239 */ /* 0x000fe200000014ff */
[----:B------:R-:W-:Y:S02]  /*b290*/  IMAD R55, R78, R55, RZ ;  /* 0x000000374e377224 */ /* 0x000fe400078e02ff */
[----:B------:R-:W-:Y:S01]  /*b2a0*/  IMAD R49, R0, R82, R49 ;  /* 0x0000005200317224 */ /* 0x000fe200078e0231 */
[----:B------:R-:W-:Y:S01]  /*b2b0*/  I2IP.S8.S32.SAT R35, R45, R44, R35 ;  /* 0x0000002c2d237239 */ /* 0x000fe20000001423 */
[-C--:B------:R-:W-:Y:S01]  /*b2c0*/  IMAD R50, R3, R82.reuse, R50 ;  /* 0x0000005203327224 */ /* 0x080fe200078e0232 */
[----:B------:R-:W-:Y:S01]  /*b2d0*/  SHF.R.S32.HI R0, RZ, 0x18, R107 ;  /* 0x00000018ff007819 */ /* 0x000fe2000001146b */
[----:B------:R-:W-:Y:S01]  /*b2e0*/  IMAD R55, R95, R82, R55 ;  /* 0x000000525f377224 */ /* 0x000fe200078e0237 */
[----:B------:R-:W-:Y:S01]  /*b2f0*/  SHF.R.S32.HI R3, RZ, 0x18, R106 ;  /* 0x00000018ff037819 */ /* 0x000fe2000001146a */
        /* <DEDUP_REMOVED lines=11> */
[----:B------:R-:W-:Y:S01]  /*b3b0*/  SHF.R.S32.HI R3, RZ, 0x18, R103 ;  /* 0x00000018ff037819 */ /* 0x000fe20000011467 */
[----:B------:R-:W-:Y:S02]  /*b3c0*/  IMAD R58, R78, R62, RZ ;  /* 0x0000003e4e3a7224 */ /* 0x000fe400078e02ff */
[----:B------:R-:W-:Y:S01]  /*b3d0*/  IMAD R56, R5, R82, R56 ;  /* 0x0000005205387224 */ /* 0x000fe200078e0238 */
[----:B------:R-:W-:Y:S01]  /*b3e0*/  MOV R5, R102 ;  /* 0x0000006600057202 */ /* 0x000fe20000000f00 */
[----:B------:R-:W-:Y:S01]  /*b3f0*/  IMAD R57, R0, R82, R57 ;  /* 0x0000005200397224 */ /* 0x000fe200078e0239 */
[----:B------:R-:W-:Y:S01]  /*b400*/  SHF.R.S32.HI R0, RZ, 0x18, R101 ;  /* 0x00000018ff007819 */ /* 0x000fe20000011465 */
[C---:B------:R-:W-:Y:S01]  /*b410*/  IMAD R63, R78.reuse, R63, RZ ;  /* 0x0000003f4e3f7224 */ /* 0x040fe200078e02ff */
[----:B------:R-:W-:Y:S01]  /*b420*/  I2IP.S8.S32.SAT R54, R59, R54, RZ ;  /* 0x000000363b367239 */ /* 0x000fe200000014ff */
[-C--:B------:R-:W-:Y:S01]  /*b430*/  IMAD R58, R3, R82.reuse, R58 ;  /* 0x00000052033a7224 */ /* 0x080fe200078e023a */
[----:B------:R-:W-:Y:S01]  /*b440*/  SHF.R.S32.HI R3, RZ, 0x18, R100 ;  /* 0x00000018ff037819 */ /* 0x000fe20000011464 */
[----:B------:R-:W-:Y:S01]  /*b450*/  IMAD R63, R97, R82, R63 ;  /* 0x00000052613f7224 */ /* 0x000fe200078e023f */
[----:B------:R-:W-:Y:S01]  /*b460*/  I2IP.S8.S32.SAT R49, R53, R52, R54 ;  /* 0x0000003435317239 */ /* 0x000fe20000001436 */
        /* <DEDUP_REMOVED lines=28> */
.L_x_132:
[----:B------:R-:W-:Y:S05]  /*b630*/  BSYNC.RECONVERGENT B0 ;  /* 0x0000000000007941 */ /* 0x000fea0003800200 */
.L_x_131:
[----:B------:R-:W-:Y:S01]  /*b640*/  BAR.SYNC.DEFER_BLOCKING 0x1, 0x80 ;  /* 0x0042000000007b1d */ /* 0x000fe20000010000 */
[----:B------:R-:W-:Y:S01]  /*b650*/  ISETP.NE.AND P2, PT, R168, RZ, PT ;  /* 0x000000ffa800720c */ /* 0x000fe20003f45270 */
[----:B------:R-:W-:Y:S01]  /*b660*/  IMAD.IADD R20, R75, 0x1, R150 ;  /* 0x000000014b147824 */ /* 0x000fe200078e0296 */
[----:B------:R-:W-:Y:S01]  /*b670*/  ISETP.NE.AND P0, PT, R169, 0x2, PT ;  /* 0x00000002a900780c */ /* 0x000fe20003f05270 */
[----:B------:R-:W-:Y:S01]  /*b680*/  IMAD.IADD R21, R77, 0x1, R152 ;  /* 0x000000014d157824 */ /* 0x000fe200078e0298 */
[----:B------:R-:W-:Y:S02]  /*b690*/  ISETP.NE.AND P1, PT, R76, 0x2, PT ;  /* 0x000000024c00780c */ /* 0x000fe40003f25270 */
[----:B------:R-:W-:Y:S02]  /*b6a0*/  SEL R0, RZ, 0x1, P0 ;  /* 0x00000001ff007807 */ /* 0x000fe40000000000 */
[----:B------:R-:W-:Y:S02]  /*b6b0*/  SEL R3, RZ, 0x1, P1 ;  /* 0x00000001ff037807 */ /* 0x000fe40000800000 */
[----:B------:R-:W-:Y:S02]  /*b6c0*/  LOP3.LUT R161, R161, R0, RZ, 0x3c, !PT ;  /* 0x00000000a1a17212 */ /* 0x000fe400078e3cff */
[----:B------:R-:W-:Y:S02]  /*b6d0*/  LOP3.LUT R162, R162, R3, RZ, 0x3c, !PT ;  /* 0x00000003a2a27212 */ /* 0x000fe400078e3cff */
[----:B------:R-:W-:Y:S02]  /*b6e0*/  @P2 R2UR UR36, R158 ;  /* 0x000000009e2422ca */ /* 0x000fe400000e0000 */
[----:B------:R-:W-:Y:S02]  /*b6f0*/  SEL R169, R169, RZ, P0 ;  /* 0x000000ffa9a97207 */ /* 0x000fe40000000000 */
[----:B------:R-:W-:Y:S01]  /*b700*/  SEL R76, R76, RZ, P1 ;  /* 0x000000ff4c4c7207 */ /* 0x000fe20000800000 */
[----:B------:R-:W-:Y:S10]  /*b710*/  @P2 BRA `(.L_x_133) ;  /* 0xffffff9800a82947 */ /* 0x000ff4000383ffff */
[----:B------:R-:W-:Y:S05]  /*b720*/  EXIT ;  /* 0x000000000000794d */ /* 0x000fea0003800000 */
.L_x_20:
[----:B--2---:R2:W1:Y:S02]  /*b730*/  SYNCS.PHASECHK.TRANS64.TRYWAIT P0, [R3+URZ+0x180], R2 ;  /* 0x00018002030075a7 */ /* 0x00446400080011ff */
[----:B-1----:R-:W-:Y:S05]  /*b740*/  @!P0 NANOSLEEP.SYNCS 0x989680 ;  /* 0x009896800000895d */ /* 0x002fea0003900000 */
[----:B------:R-:W1:Y:S02]  /*b750*/  @!P0 SYNCS.PHASECHK.TRANS64 P0, [R3+URZ+0x180], R2 ;  /* 0x00018002030085a7 */ /* 0x000e6400080010ff */
[----:B-1----:R-:W-:Y:S05]  /*b760*/  @!P0 BRA `(.L_x_20) ;  /* 0xfffffffc00f08947 */ /* 0x002fea000383ffff */
[----:B------:R-:W-:Y:S05]  /*b770*/  BRA `(.L_x_134) ;  /* 0xffffff5c00e87947 */ /* 0x000fea000383ffff */
.L_x_23:
[----:B-1----:R-:W-:-:S07]  /*b780*/  MOV R2, UR33 ;  /* 0x0000002100027c02 */ /* 0x002fce0008000f00 */
.L_x_135:
[----:B-1----:R1:W2:Y:S02]  /*b790*/  SYNCS.PHASECHK.TRANS64.TRYWAIT P0, [R2+URZ+0x70], R5 ;  /* 0x00007005020075a7 */ /* 0x0022a400080011ff */
[----:B--2---:R-:W-:Y:S05]  /*b7a0*/  @!P0 NANOSLEEP.SYNCS 0x989680 ;  /* 0x009896800000895d */ /* 0x004fea0003900000 */
[----:B------:R-:W2:Y:S02]  /*b7b0*/  @!P0 SYNCS.PHASECHK.TRANS64 P0, [R2+URZ+0x70], R5 ;  /* 0x00007005020085a7 */ /* 0x000ea400080010ff */
[----:B--2---:R-:W-:Y:S05]  /*b7c0*/  @!P0 BRA `(.L_x_135) ;  /* 0xfffffffc00f08947 */ /* 0x004fea000383ffff */
[----:B------:R-:W-:Y:S05]  /*b7d0*/  BRA `(.L_x_22) ;  /* 0xffffff60003c7947 */ /* 0x000fea000383ffff */
.L_x_29:
[----:B-1----:R-:W-:-:S07]  /*b7e0*/  MOV R2, UR25 ;  /* 0x0000001900027c02 */ /* 0x002fce0008000f00 */
.L_x_136:
[----:B-1----:R1:W2:Y:S02]  /*b7f0*/  SYNCS.PHASECHK.TRANS64.TRYWAIT P0, [R2+URZ+0x70], R5 ;  /* 0x00007005020075a7 */ /* 0x0022a400080011ff */
[----:B--2---:R-:W-:Y:S05]  /*b800*/  @!P0 NANOSLEEP.SYNCS 0x989680 ;  /* 0x009896800000895d */ /* 0x004fea0003900000 */
[----:B------:R-:W2:Y:S02]  /*b810*/  @!P0 SYNCS.PHASECHK.TRANS64 P0, [R2+URZ+0x70], R5 ;  /* 0x00007005020085a7 */ /* 0x000ea400080010ff */
[----:B--2---:R-:W-:Y:S05]  /*b820*/  @!P0 BRA `(.L_x_136) ;  /* 0xfffffffc00f08947 */ /* 0x004fea000383ffff */
[----:B------:R-:W-:Y:S05]  /*b830*/  BRA `(.L_x_28) ;  /* 0xffffff6000fc7947 */ /* 0x000fea000383ffff */
.L_x_33:
[----:B-1----:R1:W2:Y:S02]  /*b840*/  SYNCS.PHASECHK.TRANS64.TRYWAIT P0, [R2+URZ+0x130], R3 ;  /* 0x00013003020075a7 */ /* 0x0022a400080011ff */
[----:B--2---:R-:W-:Y:S05]  /*b850*/  @!P0 NANOSLEEP.SYNCS 0x989680 ;  /* 0x009896800000895d */ /* 0x004fea0003900000 */
[----:B------:R-:W2:Y:S02]  /*b860*/  @!P0 SYNCS.PHASECHK.TRANS64 P0, [R2+URZ+0x130], R3 ;  /* 0x00013003020085a7 */ /* 0x000ea400080010ff */
[----:B--2---:R-:W-:Y:S05]  /*b870*/  @!P0 BRA `(.L_x_33) ;  /* 0xfffffffc00f08947 */ /* 0x004fea000383ffff */
[----:B------:R-:W-:Y:S05]  /*b880*/  BRA `(.L_x_137) ;  /* 0xffffff6400a07947 */ /* 0x000fea000383ffff */
.L_x_37:
[----:B----4-:R-:W-:-:S07]  /*b890*/  MOV R0, UR5 ;  /* 0x0000000500007c02 */ /* 0x010fce0008000f00 */
.L_x_138:
[----:B-1----:R1:W2:Y:S02]  /*b8a0*/  SYNCS.PHASECHK.TRANS64.TRYWAIT P0, [R0+URZ], R3 ;  /* 0x00000003000075a7 */ /* 0x0022a400080011ff */
[----:B--2---:R-:W-:Y:S05]  /*b8b0*/  @!P0 NANOSLEEP.SYNCS 0x989680 ;  /* 0x009896800000895d */ /* 0x004fea0003900000 */
[----:B------:R-:W2:Y:S02]  /*b8c0*/  @!P0 SYNCS.PHASECHK.TRANS64 P0, [R0+URZ], R3 ;  /* 0x00000003000085a7 */ /* 0x000ea400080010ff */
[----:B--2---:R-:W-:Y:S05]  /*b8d0*/  @!P0 BRA `(.L_x_138) ;  /* 0xfffffffc00f08947 */ /* 0x004fea000383ffff */
[----:B------:R-:W-:Y:S05]  /*b8e0*/  BRA `(.L_x_139) ;  /* 0xffffff6c00107947 */ /* 0x000fea000383ffff */
.L_x_38:
[----:B----4-:R-:W-:-:S07]  /*b8f0*/  MOV R0, UR5 ;  /* 0x0000000500007c02 */ /* 0x010fce0008000f00 */
.L_x_140:
[----:B-1----:R1:W2:Y:S02]  /*b900*/  SYNCS.PHASECHK.TRANS64.TRYWAIT P0, [R0+URZ], R3 ;  /* 0x00000003000075a7 */ /* 0x0022a400080011ff */
[----:B--2---:R-:W-:Y:S05]  /*b910*/  @!P0 NANOSLEEP.SYNCS 0x989680 ;  /* 0x009896800000895d */ /* 0x004fea0003900000 */
[----:B------:R-:W2:Y:S02]  /*b920*/  @!P0 SYNCS.PHASECHK.TRANS64 P0, [R0+URZ], R3 ;  /* 0x00000003000085a7 */ /* 0x000ea400080010ff */
[----:B--2---:R-:W-:Y:S05]  /*b930*/  @!P0 BRA `(.L_x_140) ;  /* 0xfffffffc00f08947 */ /* 0x004fea000383ffff */
[----:B------:R-:W-:Y:S05]  /*b940*/  BRA `(.L_x_141) ;  /* 0xffffff6c001c7947 */ /* 0x000fea000383ffff */
.L_x_39:
[----:B----4-:R-:W-:-:S07]  /*b950*/  MOV R0, UR5 ;  /* 0x0000000500007c02 */ /* 0x010fce0008000f00 */
.L_x_142:
[----:B-1----:R1:W2:Y:S02]  /*b960*/  SYNCS.PHASECHK.TRANS64.TRYWAIT P0, [R0+URZ], R3 ;  /* 0x00000003000075a7 */ /* 0x0022a400080011ff */
[----:B--2---:R-:W-:Y:S05]  /*b970*/  @!P0 NANOSLEEP.SYNCS 0x989680 ;  /* 0x009896800000895d */ /* 0x004fea0003900000 */
[----:B------:R-:W2:Y:S02]  /*b980*/  @!P0 SYNCS.PHASECHK.TRANS64 P0, [R0+URZ], R3 ;  /* 0x00000003000085a7 */ /* 0x000ea400080010ff */
[----:B--2---:R-:W-:Y:S05]  /*b990*/  @!P0 BRA `(.L_x_142) ;  /* 0xfffffffc00f08947 */ /* 0x004fea000383ffff */
[----:B------:R-:W-:Y:S05]  /*b9a0*/  BRA `(.L_x_143) ;  /* 0xffffff6c00287947 */ /* 0x000fea000383ffff */
.L_x_40:
[----:B----4-:R-:W-:-:S07]  /*b9b0*/  MOV R0, UR5 ;  /* 0x0000000500007c02 */ /* 0x010fce0008000f00 */
.L_x_144:
[----:B-1----:R1:W2:Y:S02]  /*b9c0*/  SYNCS.PHASECHK.TRANS64.TRYWAIT P0, [R0+URZ], R3 ;  /* 0x00000003000075a7 */ /* 0x0022a400080011ff */
[----:B--2---:R-:W-:Y:S05]  /*b9d0*/  @!P0 NANOSLEEP.SYNCS 0x989680 ;  /* 0x009896800000895d */ /* 0x004fea0003900000 */
[----:B------:R-:W2:Y:S02]  /*b9e0*/  @!P0 SYNCS.PHASECHK.TRANS64 P0, [R0+URZ], R3 ;  /* 0x00000003000085a7 */ /* 0x000ea400080010ff */
[----:B--2---:R-:W-:Y:S05]  /*b9f0*/  @!P0 BRA `(.L_x_144) ;  /* 0xfffffffc00f08947 */ /* 0x004fea000383ffff */
[----:B------:R-:W-:Y:S05]  /*ba00*/  BRA `(.L_x_145) ;  /* 0xffffff6c00347947 */ /* 0x000fea000383ffff */
.L_x_41:
[----:B----4-:R-:W-:-:S07]  /*ba10*/  MOV R0, UR5 ;  /* 0x0000000500007c02 */ /* 0x010fce0008000f00 */
.L_x_146:
[----:B-1----:R1:W2:Y:S02]  /*ba20*/  SYNCS.PHASECHK.TRANS64.TRYWAIT P0, [R0+URZ], R3 ;  /* 0x00000003000075a7 */ /* 0x0022a400080011ff */
[----:B--2---:R-:W-:Y:S05]  /*ba30*/  @!P0 NANOSLEEP.SYNCS 0x989680 ;  /* 0x009896800000895d */ /* 0x004fea0003900000 */
[----:B------:R-:W2:Y:S02]  /*ba40*/  @!P0 SYNCS.PHASECHK.TRANS64 P0, [R0+URZ], R3 ;  /* 0x00000003000085a7 */ /* 0x000ea400080010ff */
[----:B--2---:R-:W-:Y:S05]  /*ba50*/  @!P0 BRA `(.L_x_146) ;  /* 0xfffffffc00f08947 */ /* 0x004fea000383ffff */
[----:B------:R-:W-:Y:S05]  /*ba60*/  BRA `(.L_x_147) ;  /* 0xffffff6c00407947 */ /* 0x000fea000383ffff */
.L_x_42:
[----:B----4-:R-:W-:-:S07]  /*ba70*/  MOV R0, UR5 ;  /* 0x0000000500007c02 */ /* 0x010fce0008000f00 */
.L_x_148:
[----:B-1----:R1:W2:Y:S02]  /*ba80*/  SYNCS.PHASECHK.TRANS64.TRYWAIT P0, [R0+URZ], R3 ;  /* 0x00000003000075a7 */ /* 0x0022a400080011ff */
[----:B--2---:R-:W-:Y:S05]  /*ba90*/  @!P0 NANOSLEEP.SYNCS 0x989680 ;  /* 0x009896800000895d */ /* 0x004fea0003900000 */
[----:B------:R-:W2:Y:S02]  /*baa0*/  @!P0 SYNCS.PHASECHK.TRANS64 P0, [R0+URZ], R3 ;  /* 0x00000003000085a7 */ /* 0x000ea400080010ff */
[----:B--2---:R-:W-:Y:S05]  /*bab0*/  @!P0 BRA `(.L_x_148) ;  /* 0xfffffffc00f08947 */ /* 0x004fea000383ffff */
[----:B------:R-:W-:Y:S05]  /*bac0*/  BRA `(.L_x_149) ;  /* 0xffffff6c004c7947 */ /* 0x000fea000383ffff */
.L_x_43:
[----:B----4-:R-:W-:-:S07]  /*bad0*/  MOV R0, UR5 ;  /* 0x0000000500007c02 */ /* 0x010fce0008000f00 */
.L_x_150:
[----:B-1----:R1:W2:Y:S02]  /*bae0*/  SYNCS.PHASECHK.TRANS64.TRYWAIT P0, [R0+URZ], R3 ;  /* 0x00000003000075a7 */ /* 0x0022a400080011ff */
[----:B--2---:R-:W-:Y:S05]  /*baf0*/  @!P0 NANOSLEEP.SYNCS 0x989680 ;  /* 0x009896800000895d */ /* 0x004fea0003900000 */
[----:B------:R-:W2:Y:S02]  /*bb00*/  @!P0 SYNCS.PHASECHK.TRANS64 P0, [R0+URZ], R3 ;  /* 0x00000003000085a7 */ /* 0x000ea400080010ff */
[----:B--2---:R-:W-:Y:S05]  /*bb10*/  @!P0 BRA `(.L_x_150) ;  /* 0xfffffffc00f08947 */ /* 0x004fea000383ffff */
[----:B------:R-:W-:Y:S05]  /*bb20*/  BRA `(.L_x_151) ;  /* 0xffffff6c00587947 */ /* 0x000fea000383ffff */
.L_x_44:
[----:B----4-:R-:W-:-:S07]  /*bb30*/  MOV R0, UR5 ;  /* 0x0000000500007c02 */ /* 0x010fce0008000f00 */
.L_x_152:
[----:B-1----:R1:W2:Y:S02]  /*bb40*/  SYNCS.PHASECHK.TRANS64.TRYWAIT P0, [R0+URZ], R3 ;  /* 0x00000003000075a7 */ /* 0x0022a400080011ff */
[----:B--2---:R-:W-:Y:S05]  /*bb50*/  @!P0 NANOSLEEP.SYNCS 0x989680 ;  /* 0x009896800000895d */ /* 0x004fea0003900000 */
[----:B------:R-:W2:Y:S02]  /*bb60*/  @!P0 SYNCS.PHASECHK.TRANS64 P0, [R0+URZ], R3 ;  /* 0x00000003000085a7 */ /* 0x000ea400080010ff */
[----:B--2---:R-:W-:Y:S05]  /*bb70*/  @!P0 BRA `(.L_x_152) ;  /* 0xfffffffc00f08947 */ /* 0x004fea000383ffff */
[----:B------:R-:W-:Y:S05]  /*bb80*/  BRA `(.L_x_153) ;  /* 0xffffff6c00647947 */ /* 0x000fea000383ffff */
.L_x_45:
[----:B----4-:R-:W-:-:S07]  /*bb90*/  MOV R0, UR5 ;  /* 0x0000000500007c02 */ /* 0x010fce0008000f00 */
.L_x_154:
[----:B-1----:R1:W2:Y:S02]  /*bba0*/  SYNCS.PHASECHK.TRANS64.TRYWAIT P0, [R0+URZ], R3 ;  /* 0x00000003000075a7 */ /* 0x0022a400080011ff */
[----:B--2---:R-:W-:Y:S05]  /*bbb0*/  @!P0 NANOSLEEP.SYNCS 0x989680 ;  /* 0x009896800000895d */ /* 0x004fea0003900000 */
[----:B------:R-:W2:Y:S02]  /*bbc0*/  @!P0 SYNCS.PHASECHK.TRANS64 P0, [R0+URZ], R3 ;  /* 0x00000003000085a7 */ /* 0x000ea400080010ff */
[----:B--2---:R-:W-:Y:S05]  /*bbd0*/  @!P0 BRA `(.L_x_154) ;  /* 0xfffffffc00f08947 */ /* 0x004fea000383ffff */
[----:B------:R-:W-:Y:S05]  /*bbe0*/  BRA `(.L_x_155) ;  /* 0xffffff6c00707947 */ /* 0x000fea000383ffff */
.L_x_46:
[----:B----4-:R-:W-:-:S07]  /*bbf0*/  MOV R0, UR5 ;  /* 0x0000000500007c02 */ /* 0x010fce0008000f00 */
.L_x_156:
[----:B-1----:R1:W2:Y:S02]  /*bc00*/  SYNCS.PHASECHK.TRANS64.TRYWAIT P0, [R0+URZ], R3 ;  /* 0x00000003000075a7 */ /* 0x0022a400080011ff */
[----:B--2---:R-:W-:Y:S05]  /*bc10*/  @!P0 NANOSLEEP.SYNCS 0x989680 ;  /* 0x009896800000895d */ /* 0x004fea0003900000 */
[----:B------:R-:W2:Y:S02]  /*bc20*/  @!P0 SYNCS.PHASECHK.TRANS64 P0, [R0+URZ], R3 ;  /* 0x00000003000085a7 */ /* 0x000ea400080010ff */
[----:B--2---:R-:W-:Y:S05]  /*bc30*/  @!P0 BRA `(.L_x_156) ;  /* 0xfffffffc00f08947 */ /* 0x004fea000383ffff */
[----:B------:R-:W-:Y:S05]  /*bc40*/  BRA `(.L_x_157) ;  /* 0xffffff6c007c7947 */ /* 0x000fea000383ffff */
.L_x_47:
[----:B----4-:R-:W-:-:S07]  /*bc50*/  MOV R0, UR5 ;  /* 0x0000000500007c02 */ /* 0x010fce0008000f00 */
.L_x_158:
[----:B-1----:R1:W2:Y:S02]  /*bc60*/  SYNCS.PHASECHK.TRANS64.TRYWAIT P0, [R0+URZ], R3 ;  /* 0x00000003000075a7 */ /* 0x0022a400080011ff */
[----:B--2---:R-:W-:Y:S05]  /*bc70*/  @!P0 NANOSLEEP.SYNCS 0x989680 ;  /* 0x009896800000895d */ /* 0x004fea0003900000 */
[----:B------:R-:W2:Y:S02]  /*bc80*/  @!P0 SYNCS.PHASECHK.TRANS64 P0, [R0+URZ], R3 ;  /* 0x00000003000085a7 */ /* 0x000ea400080010ff */
[----:B--2---:R-:W-:Y:S05]  /*bc90*/  @!P0 BRA `(.L_x_158) ;  /* 0xfffffffc00f08947 */ /* 0x004fea000383ffff */
[----:B------:R-:W-:Y:S05]  /*bca0*/  BRA `(.L_x_159) ;  /* 0xffffff6c00887947 */ /* 0x000fea000383ffff */
.L_x_48:
[----:B----4-:R-:W-:-:S07]  /*bcb0*/  MOV R0, UR5 ;  /* 0x0000000500007c02 */ /* 0x010fce0008000f00 */
.L_x_160:
[----:B-1----:R1:W2:Y:S02]  /*bcc0*/  SYNCS.PHASECHK.TRANS64.TRYWAIT P0, [R0+URZ], R3 ;  /* 0x00000003000075a7 */ /* 0x0022a400080011ff */
[----:B--2---:R-:W-:Y:S05]  /*bcd0*/  @!P0 NANOSLEEP.SYNCS 0x989680 ;  /* 0x009896800000895d */ /* 0x004fea0003900000 */
[----:B------:R-:W2:Y:S02]  /*bce0*/  @!P0 SYNCS.PHASECHK.TRANS64 P0, [R0+URZ], R3 ;  /* 0x00000003000085a7 */ /* 0x000ea400080010ff */
[----:B--2---:R-:W-:Y:S05]  /*bcf0*/  @!P0 BRA `(.L_x_160) ;  /* 0xfffffffc00f08947 */ /* 0x004fea000383ffff */
[----:B------:R-:W-:Y:S05]  /*bd00*/  BRA `(.L_x_161) ;  /* 0xffffff6c00947947 */ /* 0x000fea000383ffff */
.L_x_49:
[----:B----4-:R-:W-:-:S07]  /*bd10*/  MOV R0, UR5 ;  /* 0x0000000500007c02 */ /* 0x010fce0008000f00 */
.L_x_162:
[----:B-1----:R1:W2:Y:S02]  /*bd20*/  SYNCS.PHASECHK.TRANS64.TRYWAIT P0, [R0+URZ], R3 ;  /* 0x00000003000075a7 */ /* 0x0022a400080011ff */
[----:B--2---:R-:W-:Y:S05]  /*bd30*/  @!P0 NANOSLEEP.SYNCS 0x989680 ;  /* 0x009896800000895d */ /* 0x004fea0003900000 */
[----:B------:R-:W2:Y:S02]  /*bd40*/  @!P0 SYNCS.PHASECHK.TRANS64 P0, [R0+URZ], R3 ;  /* 0x00000003000085a7 */ /* 0x000ea400080010ff */
[----:B--2---:R-:W-:Y:S05]  /*bd50*/  @!P0 BRA `(.L_x_162) ;  /* 0xfffffffc00f08947 */ /* 0x004fea000383ffff */
[----:B------:R-:W-:Y:S05]  /*bd60*/  BRA `(.L_x_163) ;  /* 0xffffff6c00a07947 */ /* 0x000fea000383ffff */
.L_x_52:
[----:B-1----:R1:W2:Y:S02]  /*bd70*/  SYNCS.PHASECHK.TRANS64.TRYWAIT P0, [R0+URZ+0x170], R5 ;  /* 0x00017005000075a7 */ /* 0x0022a400080011ff */
[----:B--2---:R-:W-:Y:S05]  /*bd80*/  @!P0 NANOSLEEP.SYNCS 0x989680 ;  /* 0x009896800000895d */ /* 0x004fea0003900000 */
[----:B------:R-:W2:Y:S02]  /*bd90*/  @!P0 SYNCS.PHASECHK.TRANS64 P0, [R0+URZ+0x170], R5 ;  /* 0x00017005000085a7 */ /* 0x000ea400080010ff */
[----:B--2---:R-:W-:Y:S05]  /*bda0*/  @!P0 BRA `(.L_x_52) ;  /* 0xfffffffc00f08947 */ /* 0x004fea000383ffff */
[----:B------:R-:W-:Y:S05]  /*bdb0*/  BRA `(.L_x_164) ;  /* 0xffffff6c00fc7947 */ /* 0x000fea000383ffff */
.L_x_53:
[----:B------:R-:W-:-:S07]  /*bdc0*/  MOV R0, UR5 ;  /* 0x0000000500007c02 */ /* 0x000fce0008000f00 */
.L_x_165:
[----:B-1----:R1:W2:Y:S02]  /*bdd0*/  SYNCS.PHASECHK.TRANS64.TRYWAIT P0, [R0+URZ+0x140], R5 ;  /* 0x00014005000075a7 */ /* 0x0022a400080011ff */
[----:B--2---:R-:W-:Y:S05]  /*bde0*/  @!P0 NANOSLEEP.SYNCS 0x989680 ;  /* 0x009896800000895d */ /* 0x004fea0003900000 */
[----:B------:R-:W2:Y:S02]  /*bdf0*/  @!P0 SYNCS.PHASECHK.TRANS64 P0, [R0+URZ+0x140], R5 ;  /* 0x00014005000085a7 */ /* 0x000ea400080010ff */
[----:B--2---:R-:W-:Y:S05]  /*be00*/  @!P0 BRA `(.L_x_165) ;  /* 0xfffffffc00f08947 */ /* 0x004fea000383ffff */
[----:B------:R-:W-:Y:S05]  /*be10*/  BRA `(.L_x_166) ;  /* 0xffffff70000c7947 */ /* 0x000fea000383ffff */
.L_x_54:
[----:B-1----:R1:W2:Y:S02]  /*be20*/  SYNCS.PHASECHK.TRANS64.TRYWAIT P1, [R0+URZ+0x130], R5 ;  /* 0x00013005000075a7 */ /* 0x0022a400080211ff */
[----:B--2---:R-:W-:Y:S05]  /*be30*/  @!P1 NANOSLEEP.SYNCS 0x989680 ;  /* 0x009896800000995d */ /* 0x004fea0003900000 */
[----:B------:R-:W2:Y:S02]  /*be40*/  @!P1 SYNCS.PHASECHK.TRANS64 P1, [R0+URZ+0x130], R5 ;  /* 0x00013005000095a7 */ /* 0x000ea400080210ff */
[----:B--2---:R-:W-:Y:S05]  /*be50*/  @!P1 BRA `(.L_x_54) ;  /* 0xfffffffc00f09947 */ /* 0x004fea000383ffff */
[----:B------:R-:W-:Y:S05]  /*be60*/  BRA `(.L_x_167) ;  /* 0xffffff70003c7947 */ /* 0x000fea000383ffff */
.L_x_57:
[----:B------:R-:W-:-:S07]  /*be70*/  MOV R0, UR5 ;  /* 0x0000000500007c02 */ /* 0x000fce0008000f00 */
.L_x_168:
[----:B-1----:R1:W2:Y:S02]  /*be80*/  SYNCS.PHASECHK.TRANS64.TRYWAIT P0, [R0+URZ+0x140], R3 ;  /* 0x00014003000075a7 */ /* 0x0022a400080011ff */
[----:B--2---:R-:W-:Y:S05]  /*be90*/  @!P0 NANOSLEEP.SYNCS 0x989680 ;  /* 0x009896800000895d */ /* 0x004fea0003900000 */
[----:B------:R-:W2:Y:S02]  /*bea0*/  @!P0 SYNCS.PHASECHK.TRANS64 P0, [R0+URZ+0x140], R3 ;  /* 0x00014003000085a7 */ /* 0x000ea400080010ff */
[----:B--2---:R-:W-:Y:S05]  /*beb0*/  @!P0 BRA `(.L_x_168) ;  /* 0xfffffffc00f08947 */ /* 0x004fea000383ffff */
[----:B------:R-:W-:Y:S05]  /*bec0*/  BRA `(.L_x_56) ;  /* 0xffffff7000907947 */ /* 0x000fea000383ffff */
.L_x_64:
[----:B-1----:R1:W2:Y:S02]  /*bed0*/  SYNCS.PHASECHK.TRANS64.TRYWAIT P1, [R0+URZ+0x130], R5 ;  /* 0x00013005000075a7 */ /* 0x0022a400080211ff */
[----:B--2---:R-:W-:Y:S05]  /*bee0*/  @!P1 NANOSLEEP.SYNCS 0x989680 ;  /* 0x009896800000995d */ /* 0x004fea0003900000 */
[----:B------:R-:W2:Y:S02]  /*bef0*/  @!P1 SYNCS.PHASECHK.TRANS64 P1, [R0+URZ+0x130], R5 ;  /* 0x00013005000095a7 */ /* 0x000ea400080210ff */
[----:B--2---:R-:W-:Y:S05]  /*bf00*/  @!P1 BRA `(.L_x_64) ;  /* 0xfffffffc00f09947 */ /* 0x004fea000383ffff */
[----:B------:R-:W-:Y:S05]  /*bf10*/  BRA `(.L_x_169) ;  /* 0xffffff7400e87947 */ /* 0x000fea000383ffff */
.L_x_65:
[----:B------:R-:W-:-:S07]  /*bf20*/  MOV R3, UR9 ;  /* 0x0000000900037c02 */ /* 0x000fce0008000f00 */
.L_x_170:
[----:B-1----:R1:W2:Y:S02]  /*bf30*/  SYNCS.PHASECHK.TRANS64.TRYWAIT P0, [R3+URZ+0x160], R0 ;  /* 0x00016000030075a7 */ /* 0x0022a400080011ff */
[----:B--2---:R-:W-:Y:S05]  /*bf40*/  @!P0 NANOSLEEP.SYNCS 0x989680 ;  /* 0x009896800000895d */ /* 0x004fea0003900000 */
[----:B------:R-:W2:Y:S02]  /*bf50*/  @!P0 SYNCS.PHASECHK.TRANS64 P0, [R3+URZ+0x160], R0 ;  /* 0x00016000030085a7 */ /* 0x000ea400080010ff */
[----:B--2---:R-:W-:Y:S05]  /*bf60*/  @!P0 BRA `(.L_x_170) ;  /* 0xfffffffc00f08947 */ /* 0x004fea000383ffff */
[----:B------:R-:W-:Y:S05]  /*bf70*/  BRA `(.L_x_171) ;  /* 0xffffff78001c7947 */ /* 0x000fea000383ffff */
.L_x_68:
[----:B------:R-:W-:Y:S07]  /*bf80*/  MOV R0, UR7 ;  /* 0x0000000700007c02 */ /* 0x000fee0008000f00 */
.L_x_172:
[----:B-1----:R1:W2:Y:S02]  /*bf90*/  SYNCS.PHASECHK.TRANS64.TRYWAIT P0, [R0+URZ], R3 ;  /* 0x00000003000075a7 */ /* 0x0022a400080011ff */
[----:B--2---:R-:W-:Y:S05]  /*bfa0*/  @!P0 NANOSLEEP.SYNCS 0x989680 ;  /* 0x009896800000895d */ /* 0x004fea0003900000 */
[----:B------:R-:W2:Y:S02]  /*bfb0*/  @!P0 SYNCS.PHASECHK.TRANS64 P0, [R0+URZ], R3 ;  /* 0x00000003000085a7 */ /* 0x000ea400080010ff */
[----:B--2---:R-:W-:Y:S05]  /*bfc0*/  @!P0 BRA `(.L_x_172) ;  /* 0xfffffffc00f08947 */ /* 0x004fea000383ffff */
[----:B------:R-:W-:Y:S05]  /*bfd0*/  BRA `(.L_x_67) ;  /* 0xffffff78003c7947 */ /* 0x000fea000383ffff */
.L_x_71:
[----:B------:R-:W-:-:S07]  /*bfe0*/  MOV R0, UR5 ;  /* 0x0000000500007c02 */ /* 0x000fce0008000f00 */
.L_x_173:
[----:B--2---:R2:W3:Y:S02]  /*bff0*/  SYNCS.PHASECHK.TRANS64.TRYWAIT P0, [R0+URZ], R3 ;  /* 0x00000003000075a7 */ /* 0x0044e400080011ff */
[----:B---3--:R-:W-:Y:S05]  /*c000*/  @!P0 NANOSLEEP.SYNCS 0x989680 ;  /* 0x009896800000895d */ /* 0x008fea0003900000 */
[----:B------:R-:W3:Y:S02]  /*c010*/  @!P0 SYNCS.PHASECHK.TRANS64 P0, [R0+URZ], R3 ;  /* 0x00000003000085a7 */ /* 0x000ee400080010ff */
[----:B---3--:R-:W-:Y:S05]  /*c020*/  @!P0 BRA `(.L_x_173) ;  /* 0xfffffffc00f08947 */ /* 0x008fea000383ffff */
[----:B------:R-:W-:Y:S05]  /*c030*/  BRA `(.L_x_174) ;  /* 0xffffff7800dc7947 */ /* 0x000fea000383ffff */
.L_x_72:
[----:B------:R-:W-:-:S07]  /*c040*/  MOV R0, UR7 ;  /* 0x0000000700007c02 */ /* 0x000fce0008000f00 */
.L_x_175:
[----:B--2---:R2:W3:Y:S02]  /*c050*/  SYNCS.PHASECHK.TRANS64.TRYWAIT P0, [R0+URZ], R3 ;  /* 0x00000003000075a7 */ /* 0x0044e400080011ff */
[----:B---3--:R-:W-:Y:S05]  /*c060*/  @!P0 NANOSLEEP.SYNCS 0x989680 ;  /* 0x009896800000895d */ /* 0x008fea0003900000 */
[----:B------:R-:W3:Y:S02]  /*c070*/  @!P0 SYNCS.PHASECHK.TRANS64 P0, [R0+URZ], R3 ;  /* 0x00000003000085a7 */ /* 0x000ee400080010ff */
[----:B---3--:R-:W-:Y:S05]  /*c080*/  @!P0 BRA `(.L_x_175) ;  /* 0xfffffffc00f08947 */ /* 0x008fea000383ffff */
[----:B------:R-:W-:Y:S05]  /*c090*/  BRA `(.L_x_176) ;  /* 0xffffff7800e87947 */ /* 0x000fea000383ffff */
.L_x_77:
[----:B--2---:R2:W3:Y:S02]  /*c0a0*/  SYNCS.PHASECHK.TRANS64.TRYWAIT P0, [R0+URZ+0x130], R3 ;  /* 0x00013003000075a7 */ /* 0x0044e400080011ff */
[----:B---3--:R-:W-:Y:S05]  /*c0b0*/  @!P0 NANOSLEEP.SYNCS 0x989680 ;  /* 0x009896800000895d */ /* 0x008fea0003900000 */
[----:B------:R-:W3:Y:S02]  /*c0c0*/  @!P0 SYNCS.PHASECHK.TRANS64 P0, [R0+URZ+0x130], R3 ;  /* 0x00013003000085a7 */ /* 0x000ee400080010ff */
[----:B---3--:R-:W-:Y:S05]  /*c0d0*/  @!P0 BRA `(.L_x_77) ;  /* 0xfffffffc00f08947 */ /* 0x008fea000383ffff */
[----:B------:R-:W-:Y:S05]  /*c0e0*/  BRA `(.L_x_177) ;  /* 0xffffff7c00f47947 */ /* 0x000fea000383ffff */
.L_x_80:
[----:B------:R-:W-:Y:S07]  /*c0f0*/  MOV R0, UR7 ;  /* 0x0000000700007c02 */ /* 0x000fee0008000f00 */
.L_x_178:
[----:B--2---:R2:W3:Y:S02]  /*c100*/  SYNCS.PHASECHK.TRANS64.TRYWAIT P0, [R0+URZ+0x128], R3 ;  /* 0x00012803000075a7 */ /* 0x0044e400080011ff */
[----:B---3--:R-:W-:Y:S05]  /*c110*/  @!P0 NANOSLEEP.SYNCS 0x989680 ;  /* 0x009896800000895d */ /* 0x008fea0003900000 */
[----:B------:R-:W3:Y:S02]  /*c120*/  @!P0 SYNCS.PHASECHK.TRANS64 P0, [R0+URZ+0x128], R3 ;  /* 0x00012803000085a7 */ /* 0x000ee400080010ff */
[----:B---3--:R-:W-:Y:S05]  /*c130*/  @!P0 BRA `(.L_x_178) ;  /* 0xfffffffc00f08947 */ /* 0x008fea000383ffff */
[----:B------:R-:W-:Y:S05]  /*c140*/  BRA `(.L_x_79) ;  /* 0xffffff8000d47947 */ /* 0x000fea000383ffff */
.L_x_83:
[----:B------:R-:W-:Y:S07]  /*c150*/  MOV R3, UR7 ;  /* 0x0000000700037c02 */ /* 0x000fee0008000f00 */
.L_x_179:
[----:B-1----:R1:W2:Y:S02]  /*c160*/  SYNCS.PHASECHK.TRANS64.TRYWAIT P0, [R3+URZ+0x100], R12 ;  /* 0x0001000c030075a7 */ /* 0x0022a400080011ff */
[----:B--2---:R-:W-:Y:S05]  /*c170*/  @!P0 NANOSLEEP.SYNCS 0x989680 ;  /* 0x009896800000895d */ /* 0x004fea0003900000 */
[----:B------:R-:W2:Y:S02]  /*c180*/  @!P0 SYNCS.PHASECHK.TRANS64 P0, [R3+URZ+0x100], R12 ;  /* 0x0001000c030085a7 */ /* 0x000ea400080010ff */
[----:B--2---:R-:W-:Y:S05]  /*c190*/  @!P0 BRA `(.L_x_179) ;  /* 0xfffffffc00f08947 */ /* 0x004fea000383ffff */
[----:B------:R-:W-:Y:S05]  /*c1a0*/  BRA `(.L_x_180) ;  /* 0xffffff84004c7947 */ /* 0x000fea000383ffff */
.L_x_84:
[----:B-1----:R-:W-:Y:S07]  /*c1b0*/  MOV R3, UR7 ;  /* 0x0000000700037c02 */ /* 0x002fee0008000f00 */
.L_x_181:
[----:B-1----:R1:W2:Y:S02]  /*c1c0*/  SYNCS.PHASECHK.TRANS64.TRYWAIT P0, [R3+URZ+0x108], R12 ;  /* 0x0001080c030075a7 */ /* 0x0022a400080011ff */
[----:B--2---:R-:W-:Y:S05]  /*c1d0*/  @!P0 NANOSLEEP.SYNCS 0x989680 ;  /* 0x009896800000895d */ /* 0x004fea0003900000 */
[----:B------:R-:W2:Y:S02]  /*c1e0*/  @!P0 SYNCS.PHASECHK.TRANS64 P0, [R3+URZ+0x108], R12 ;  /* 0x0001080c030085a7 */ /* 0x000ea400080010ff */
[----:B--2---:R-:W-:Y:S05]  /*c1f0*/  @!P0 BRA `(.L_x_181) ;  /* 0xfffffffc00f08947 */ /* 0x004fea000383ffff */
[----:B------:R-:W-:Y:S05]  /*c200*/  BRA `(.L_x_182) ;  /* 0xffffff8400887947 */ /* 0x000fea000383ffff */
.L_x_85:
[----:B-1----:R-:W-:Y:S07]  /*c210*/  MOV R3, UR7 ;  /* 0x0000000700037c02 */ /* 0x002fee0008000f00 */
.L_x_183:
[----:B-1----:R1:W2:Y:S02]  /*c220*/  SYNCS.PHASECHK.TRANS64.TRYWAIT P0, [R3+URZ+0x110], R12 ;  /* 0x0001100c030075a7 */ /* 0x0022a400080011ff */
[----:B--2---:R-:W-:Y:S05]  /*c230*/  @!P0 NANOSLEEP.SYNCS 0x989680 ;  /* 0x009896800000895d */ /* 0x004fea0003900000 */
[----:B------:R-:W2:Y:S02]  /*c240*/  @!P0 SYNCS.PHASECHK.TRANS64 P0, [R3+URZ+0x110], R12 ;  /* 0x0001100c030085a7 */ /* 0x000ea400080010ff */
[----:B--2---:R-:W-:Y:S05]  /*c250*/  @!P0 BRA `(.L_x_183) ;  /* 0xfffffffc00f08947 */ /* 0x004fea000383ffff */
[----:B------:R-:W-:Y:S05]  /*c260*/  BRA `(.L_x_184) ;  /* 0xffffff8400d07947 */ /* 0x000fea000383ffff */
.L_x_86:
[----:B------:R-:W-:Y:S07]  /*c270*/  MOV R3, UR7 ;  /* 0x0000000700037c02 */ /* 0x000fee0008000f00 */
.L_x_185:
[----:B-1----:R1:W2:Y:S02]  /*c280*/  SYNCS.PHASECHK.TRANS64.TRYWAIT P0, [R3+URZ+0x118], R12 ;  /* 0x0001180c030075a7 */ /* 0x0022a400080011ff */
[----:B--2---:R-:W-:Y:S05]  /*c290*/  @!P0 NANOSLEEP.SYNCS 0x989680 ;  /* 0x009896800000895d */ /* 0x004fea0003900000 */
[----:B------:R-:W2:Y:S02]  /*c2a0*/  @!P0 SYNCS.PHASECHK.TRANS64 P0, [R3+URZ+0x118], R12 ;  /* 0x0001180c030085a7 */ /* 0x000ea400080010ff */
[----:B--2---:R-:W-:Y:S05]  /*c2b0*/  @!P0 BRA `(.L_x_185) ;  /* 0xfffffffc00f08947 */ /* 0x004fea000383ffff */
[----:B------:R-:W-:Y:S05]  /*c2c0*/  BRA `(.L_x_186) ;  /* 0xffffff8800587947 */ /* 0x000fea000383ffff */
.L_x_88:
[----:B------:R-:W-:-:S07]  /*c2d0*/  MOV R0, UR7 ;  /* 0x0000000700007c02 */ /* 0x000fce0008000f00 */
.L_x_187:
[----:B-1----:R1:W3:Y:S02]  /*c2e0*/  SYNCS.PHASECHK.TRANS64.TRYWAIT P0, [R0+URZ+0x100], R3 ;  /* 0x00010003000075a7 */ /* 0x0022e400080011ff */
[----:B---3--:R-:W-:Y:S05]  /*c2f0*/  @!P0 NANOSLEEP.SYNCS 0x989680 ;  /* 0x009896800000895d */ /* 0x008fea0003900000 */
[----:B------:R-:W3:Y:S02]  /*c300*/  @!P0 SYNCS.PHASECHK.TRANS64 P0, [R0+URZ+0x100], R3 ;  /* 0x00010003000085a7 */ /* 0x000ee400080010ff */
[----:B---3--:R-:W-:Y:S05]  /*c310*/  @!P0 BRA `(.L_x_187) ;  /* 0xfffffffc00f08947 */ /* 0x008fea000383ffff */
[----:B------:R-:W-:Y:S05]  /*c320*/  BRA `(.L_x_188) ;  /* 0xffffff8800c87947 */ /* 0x000fea000383ffff */
.L_x_89:
[----:B-1----:R-:W-:-:S07]  /*c330*/  MOV R0, UR7 ;  /* 0x0000000700007c02 */ /* 0x002fce0008000f00 */
.L_x_189:
[----:B-1----:R1:W3:Y:S02]  /*c340*/  SYNCS.PHASECHK.TRANS64.TRYWAIT P0, [R0+URZ+0x108], R3 ;  /* 0x00010803000075a7 */ /* 0x0022e400080011ff */
[----:B---3--:R-:W-:Y:S05]  /*c350*/  @!P0 NANOSLEEP.SYNCS 0x989680 ;  /* 0x009896800000895d */ /* 0x008fea0003900000 */
[----:B------:R-:W3:Y:S02]  /*c360*/  @!P0 SYNCS.PHASECHK.TRANS64 P0, [R0+URZ+0x108], R3 ;  /* 0x00010803000085a7 */ /* 0x000ee400080010ff */
[----:B---3--:R-:W-:Y:S05]  /*c370*/  @!P0 BRA `(.L_x_189) ;  /* 0xfffffffc00f08947 */ /* 0x008fea000383ffff */
[----:B------:R-:W-:Y:S05]  /*c380*/  BRA `(.L_x_190) ;  /* 0xffffff8800b87947 */ /* 0x000fea000383ffff */
.L_x_90:
[----:B-1----:R-:W-:-:S07]  /*c390*/  MOV R0, UR7 ;  /* 0x0000000700007c02 */ /* 0x002fce0008000f00 */
.L_x_191:
[----:B-1----:R1:W3:Y:S02]  /*c3a0*/  SYNCS.PHASECHK.TRANS64.TRYWAIT P0, [R0+URZ+0x110], R3 ;  /* 0x00011003000075a7 */ /* 0x0022e400080011ff */
[----:B---3--:R-:W-:Y:S05]  /*c3b0*/  @!P0 NANOSLEEP.SYNCS 0x989680 ;  /* 0x009896800000895d */ /* 0x008fea0003900000 */
[----:B------:R-:W3:Y:S02]  /*c3c0*/  @!P0 SYNCS.PHASECHK.TRANS64 P0, [R0+URZ+0x110], R3 ;  /* 0x00011003000085a7 */ /* 0x000ee400080010ff */
[----:B---3--:R-:W-:Y:S05]  /*c3d0*/  @!P0 BRA `(.L_x_191) ;  /* 0xfffffffc00f08947 */ /* 0x008fea000383ffff */
[----:B------:R-:W-:Y:S05]  /*c3e0*/  BRA `(.L_x_192) ;  /* 0xffffff8800a87947 */ /* 0x000fea000383ffff */
.L_x_92:
[----:B--2---:R2:W4:Y:S02]  /*c3f0*/  SYNCS.PHASECHK.TRANS64.TRYWAIT P0, [R0+URZ+0x130], R3 ;  /* 0x00013003000075a7 */ /* 0x00452400080011ff */
[----:B----4-:R-:W-:Y:S05]  /*c400*/  @!P0 NANOSLEEP.SYNCS 0x989680 ;  /* 0x009896800000895d */ /* 0x010fea0003900000 */
[----:B------:R-:W4:Y:S02]  /*c410*/  @!P0 SYNCS.PHASECHK.TRANS64 P0, [R0+URZ+0x130], R3 ;  /* 0x00013003000085a7 */ /* 0x000f2400080010ff */
[----:B----4-:R-:W-:Y:S05]  /*c420*/  @!P0 BRA `(.L_x_92) ;  /* 0xfffffffc00f08947 */ /* 0x010fea000383ffff */
[----:B------:R-:W-:Y:S05]  /*c430*/  BRA `(.L_x_193) ;  /* 0xffffff8c00747947 */ /* 0x000fea000383ffff */
.L_x_103:
[----:B-1----:R1:W3:Y:S02]  /*c440*/  SYNCS.PHASECHK.TRANS64.TRYWAIT P1, [R3+URZ+0xe0], R0 ;  /* 0x0000e000030075a7 */ /* 0x0022e400080211ff */
[----:B---3--:R-:W-:Y:S05]  /*c450*/  @!P1 NANOSLEEP.SYNCS 0x989680 ;  /* 0x009896800000995d */ /* 0x008fea0003900000 */
[----:B------:R-:W3:Y:S02]  /*c460*/  @!P1 SYNCS.PHASECHK.TRANS64 P1, [R3+URZ+0xe0], R0 ;  /* 0x0000e000030095a7 */ /* 0x000ee400080210ff */
[----:B---3--:R-:W-:Y:S05]  /*c470*/  @!P1 BRA `(.L_x_103) ;  /* 0xfffffffc00f09947 */ /* 0x008fea000383ffff */
[----:B------:R-:W-:Y:S05]  /*c480*/  BRA `(.L_x_102) ;  /* 0xffffff98009c7947 */ /* 0x000fea000383ffff */
.L_x_105:
[----:B---3--:R3:W4:Y:S02]  /*c490*/  SYNCS.PHASECHK.TRANS64.TRYWAIT P0, [R108+URZ+0x150], R5 ;  /* 0x000150056c0075a7 */ /* 0x00872400080011ff */
[----:B----4-:R-:W-:Y:S05]  /*c4a0*/  @!P0 NANOSLEEP.SYNCS 0x989680 ;  /* 0x009896800000895d */ /* 0x010fea0003900000 */
[----:B------:R-:W4:Y:S02]  /*c4b0*/  @!P0 SYNCS.PHASECHK.TRANS64 P0, [R108+URZ+0x150], R5 ;  /* 0x000150056c0085a7 */ /* 0x000f2400080010ff */
[----:B----4-:R-:W-:Y:S05]  /*c4c0*/  @!P0 BRA `(.L_x_105) ;  /* 0xfffffffc00f08947 */ /* 0x010fea000383ffff */
[----:B------:R-:W-:Y:S05]  /*c4d0*/  BRA `(.L_x_104) ;  /* 0xffffff9800f87947 */ /* 0x000fea000383ffff */
.L_x_113:
[----:B--2---:R2:W3:Y:S02]  /*c4e0*/  SYNCS.PHASECHK.TRANS64.TRYWAIT P0, [R118+URZ+0xe0], R3 ;  /* 0x0000e003760075a7 */ /* 0x0044e400080011ff */
[----:B---3--:R-:W-:Y:S05]  /*c4f0*/  @!P0 NANOSLEEP.SYNCS 0x989680 ;  /* 0x009896800000895d */ /* 0x008fea0003900000 */
[----:B------:R-:W3:Y:S02]  /*c500*/  @!P0 SYNCS.PHASECHK.TRANS64 P0, [R118+URZ+0xe0], R3 ;  /* 0x0000e003760085a7 */ /* 0x000ee400080010ff */
[----:B---3--:R-:W-:Y:S05]  /*c510*/  @!P0 BRA `(.L_x_113) ;  /* 0xfffffffc00f08947 */ /* 0x008fea000383ffff */
[----:B------:R-:W-:Y:S05]  /*c520*/  BRA `(.L_x_112) ;  /* 0xffffffac00fc7947 */ /* 0x000fea000383ffff */
.L_x_121:
[----:B--2---:R2:W3:Y:S02]  /*c530*/  SYNCS.PHASECHK.TRANS64.TRYWAIT P0, [R0+URZ+0xe0], R7 ;  /* 0x0000e007000075a7 */ /* 0x0044e400080011ff */
[----:B---3--:R-:W-:Y:S05]  /*c540*/  @!P0 NANOSLEEP.SYNCS 0x989680 ;  /* 0x009896800000895d */ /* 0x008fea0003900000 */
[----:B------:R-:W3:Y:S02]  /*c550*/  @!P0 SYNCS.PHASECHK.TRANS64 P0, [R0+URZ+0xe0], R7 ;  /* 0x0000e007000085a7 */ /* 0x000ee400080010ff */
[----:B---3--:R-:W-:Y:S05]  /*c560*/  @!P0 BRA `(.L_x_121) ;  /* 0xfffffffc00f08947 */ /* 0x008fea000383ffff */
[----:B------:R-:W-:Y:S05]  /*c570*/  BRA `(.L_x_120) ;  /* 0xffffffc400507947 */ /* 0x000fea000383ffff */
.L_x_129:
[----:B--2---:R2:W3:Y:S02]  /*c580*/  SYNCS.PHASECHK.TRANS64.TRYWAIT P0, [R0+URZ+0xe0], R5 ;  /* 0x0000e005000075a7 */ /* 0x0044e400080011ff */
[----:B---3--:R-:W-:Y:S05]  /*c590*/  @!P0 NANOSLEEP.SYNCS 0x989680 ;  /* 0x009896800000895d */ /* 0x008fea0003900000 */
[----:B------:R-:W3:Y:S02]  /*c5a0*/  @!P0 SYNCS.PHASECHK.TRANS64 P0, [R0+URZ+0xe0], R5 ;  /* 0x0000e005000085a7 */ /* 0x000ee400080010ff */
[----:B---3--:R-:W-:Y:S05]  /*c5b0*/  @!P0 BRA `(.L_x_129) ;  /* 0xfffffffc00f08947 */ /* 0x008fea000383ffff */
[----:B------:R-:W-:Y:S05]  /*c5c0*/  BRA `(.L_x_128) ;  /* 0xffffffd800b07947 */ /* 0x000fea000383ffff */
        .weak           $__internal_0_$__cuda_sm10x_tcgen05_guardrail_trap_col_being_dealloced_not_returned_by_alloc
        .type           $__internal_0_$__cuda_sm10x_tcgen05_guardrail_trap_col_being_dealloced_not_returned_by_alloc,@function
        .size           $__internal_0_$__cuda_sm10x_tcgen05_guardrail_trap_col_being_dealloced_not_returned_by_alloc,($__internal_1_$__cuda_sm10x_tcgen05_guardrail_trap_phase_invalid_during_alloc - $__internal_0_$__cuda_sm10x_tcgen05_guardrail_trap_col_being_dealloced_not_returned_by_alloc)
$__internal_0_$__cuda_sm10x_tcgen05_guardrail_trap_col_being_dealloced_not_returned_by_alloc:
[----:B------:R-:W-:Y:S05]  /*c5d0*/  BPT.TRAP 0x1 ;  /* 0x000000040000795c */ /* 0x000fea0000300000 */
[----:B------:R-:W-:-:S04]  /*c5e0*/  HFMA2 R3, -RZ, RZ, 0, 0 ;  /* 0x00000000ff037431 */ /* 0x000fc800000001ff */
[----:B------:R-:W-:Y:S05]  /*c5f0*/  RET.REL.NODEC R2 `(_ZN7cutlass13device_kernelINS_4gemm6kernel13GemmUniversalIN4cute5tupleIJiiiiEEENS1_10collective13CollectiveMmaINS1_35MainloopSm100TmaUmmaWarpSpecializedILi14ELi2ELi2ENS5_IJNS4_1CILi1EEESB_SB_EEEEENS5_IJNSA_ILi128EEENSA_ILi256EEENSA_ILi32EEEEEEaNS5_IJlSB_lEEEaNS5_IJSB_llEEENS4_8TiledMMAINS4_8MMA_AtomIJNS4_15SM100_MMA_S8_SSIaaiLi128ELi256ELNS4_4UMMA5MajorE0ELSO_1ELNSN_8SaturateE0EEEEEENS4_6LayoutISC_NS5_IJNSA_ILi0EEEST_ST_EEEEENS5_IJNS4_10UnderscoreESW_SW_EEEEENS4_13SM90_TMA_LOADENS4_14ComposedLayoutINS4_7SwizzleILi1ELi4ELi3EEENS4_18smem_ptr_flag_bitsILi8EEENSS_INS5_IJNSA_ILi8EEESG_EEENS5_IJSG_SB_EEEEEEEvNS4_8identityESZ_NS10_INS11_ILi3ELi4ELi3EEES14_NSS_INS5_IJSE_S15_EEENS5_IJSB_SE_EEEEEEEvS1A_EENS_8epilogue10collective18CollectiveEpilogueINS1H_23Sm100TmaWarpSpecializedILi4ELi2ELi64ELb0ELb0EEEJSH_NS5_IJNSS_ISE_SB_EENSS_INSA_ILi64EEESB_EEEEEaSI_aSI_NS1H_6fusion15FusionCallbacksIS1L_NS1Q_17LinearCombinationIaiaiLNS_15FloatRoundStyleE2EEESH_S1P_JEEENS4_5SM1004TMEM4LOAD26SM100_TMEM_LOAD_32dp32b64xESZ_NS10_INS11_ILi2ELi4ELi3EEES14_NSS_INS5_IJS15_S1N_EEENS5_IJS1N_SB_EEEEEEENS4_39AutoVectorizingCopyWithAssumedAlignmentILi128EEENS4_14SM90_TMA_STOREES24_S26_S26_EEEvvEEEEvNT_6ParamsE) ;  /* 0xffffff3802807950 */ /* 0x000fea0003c3ffff */
        .weak           $__internal_1_$__cuda_sm10x_tcgen05_guardrail_trap_phase_invalid_during_alloc
        .type           $__internal_1_$__cuda_sm10x_tcgen05_guardrail_trap_phase_invalid_during_alloc,@function
        .size           $__internal_1_$__cuda_sm10x_tcgen05_guardrail_trap_phase_invalid_during_alloc,($__internal_2_$__cuda_sm10x_tcgen05_guardrail_trap_unallocated_columns_being_dealloced - $__internal_1_$__cuda_sm10x_tcgen05_guardrail_trap_phase_invalid_during_alloc)
$__internal_1_$__cuda_sm10x_tcgen05_guardrail_trap_phase_invalid_during_alloc:
[----:B------:R-:W-:Y:S05]  /*c600*/  BPT.TRAP 0x1 ;  /* 0x000000040000795c */ /* 0x000fea0000300000 */
[----:B------:R-:W-:-:S04]  /*c610*/  MOV R3, 0x0 ;  /* 0x0000000000037802 */ /* 0x000fc80000000f00 */
[----:B------:R-:W-:Y:S05]  /*c620*/  RET.REL.NODEC R2 `(_ZN7cutlass13device_kernelINS_4gemm6kernel13GemmUniversalIN4cute5tupleIJiiiiEEENS1_10collective13CollectiveMmaINS1_35MainloopSm100TmaUmmaWarpSpecializedILi14ELi2ELi2ENS5_IJNS4_1CILi1EEESB_SB_EEEEENS5_IJNSA_ILi128EEENSA_ILi256EEENSA_ILi32EEEEEEaNS5_IJlSB_lEEEaNS5_IJSB_llEEENS4_8TiledMMAINS4_8MMA_AtomIJNS4_15SM100_MMA_S8_SSIaaiLi128ELi256ELNS4_4UMMA5MajorE0ELSO_1ELNSN_8SaturateE0EEEEEENS4_6LayoutISC_NS5_IJNSA_ILi0EEEST_ST_EEEEENS5_IJNS4_10UnderscoreESW_SW_EEEEENS4_13SM90_TMA_LOADENS4_14ComposedLayoutINS4_7SwizzleILi1ELi4ELi3EEENS4_18smem_ptr_flag_bitsILi8EEENSS_INS5_IJNSA_ILi8EEESG_EEENS5_IJSG_SB_EEEEEEEvNS4_8identityESZ_NS10_INS11_ILi3ELi4ELi3EEES14_NSS_INS5_IJSE_S15_EEENS5_IJSB_SE_EEEEEEEvS1A_EENS_8epilogue10collective18CollectiveEpilogueINS1H_23Sm100TmaWarpSpecializedILi4ELi2ELi64ELb0ELb0EEEJSH_NS5_IJNSS_ISE_SB_EENSS_INSA_ILi64EEESB_EEEEEaSI_aSI_NS1H_6fusion15FusionCallbacksIS1L_NS1Q_17LinearCombinationIaiaiLNS_15FloatRoundStyleE2EEESH_S1P_JEEENS4_5SM1004TMEM4LOAD26SM100_TMEM_LOAD_32dp32b64xESZ_NS10_INS11_ILi2ELi4ELi3EEES14_NSS_INS5_IJS15_S1N_EEENS5_IJS1N_SB_EEEEEEENS4_39AutoVectorizingCopyWithAssumedAlignmentILi128EEENS4_14SM90_TMA_STOREES24_S26_S26_EEEvvEEEEvNT_6ParamsE) ;  /* 0xffffff3802747950 */ /* 0x000fea0003c3ffff */
        .weak           $__internal_2_$__cuda_sm10x_tcgen05_guardrail_trap_unallocated_columns_being_dealloced
        .type           $__internal_2_$__cuda_sm10x_tcgen05_guardrail_trap_unallocated_columns_being_dealloced,@function
        .size           $__internal_2_$__cuda_sm10x_tcgen05_guardrail_trap_unallocated_columns_being_dealloced,(.L_x_195 - $__internal_2_$__cuda_sm10x_tcgen05_guardrail_trap_unallocated_columns_being_dealloced)
$__internal_2_$__cuda_sm10x_tcgen05_guardrail_trap_unallocated_columns_being_dealloced:
[----:B------:R-:W-:Y:S05]  /*c630*/  BPT.TRAP 0x1 ;  /* 0x000000040000795c */ /* 0x000fea0000300000 */
[----:B------:R-:W-:-:S04]  /*c640*/  HFMA2 R3, -RZ, RZ, 0, 0 ;  /* 0x00000000ff037431 */ /* 0x000fc800000001ff */
[----:B------:R-:W-:Y:S05]  /*c650*/  RET.REL.NODEC R2 `(_ZN7cutlass13device_kernelINS_4gemm6kernel13GemmUniversalIN4cute5tupleIJiiiiEEENS1_10collective13CollectiveMmaINS1_35MainloopSm100TmaUmmaWarpSpecializedILi14ELi2ELi2ENS5_IJNS4_1CILi1EEESB_SB_EEEEENS5_IJNSA_ILi128EEENSA_ILi256EEENSA_ILi32EEEEEEaNS5_IJlSB_lEEEaNS5_IJSB_llEEENS4_8TiledMMAINS4_8MMA_AtomIJNS4_15SM100_MMA_S8_SSIaaiLi128ELi256ELNS4_4UMMA5MajorE0ELSO_1ELNSN_8SaturateE0EEEEEENS4_6LayoutISC_NS5_IJNSA_ILi0EEEST_ST_EEEEENS5_IJNS4_10UnderscoreESW_SW_EEEEENS4_13SM90_TMA_LOADENS4_14ComposedLayoutINS4_7SwizzleILi1ELi4ELi3EEENS4_18smem_ptr_flag_bitsILi8EEENSS_INS5_IJNSA_ILi8EEESG_EEENS5_IJSG_SB_EEEEEEEvNS4_8identityESZ_NS10_INS11_ILi3ELi4ELi3EEES14_NSS_INS5_IJSE_S15_EEENS5_IJSB_SE_EEEEEEEvS1A_EENS_8epilogue10collective18CollectiveEpilogueINS1H_23Sm100TmaWarpSpecializedILi4ELi2ELi64ELb0ELb0EEEJSH_NS5_IJNSS_ISE_SB_EENSS_INSA_ILi64EEESB_EEEEEaSI_aSI_NS1H_6fusion15FusionCallbacksIS1L_NS1Q_17LinearCombinationIaiaiLNS_15FloatRoundStyleE2EEESH_S1P_JEEENS4_5SM1004TMEM4LOAD26SM100_TMEM_LOAD_32dp32b64xESZ_NS10_INS11_ILi2ELi4ELi3EEES14_NSS_INS5_IJS15_S1N_EEENS5_IJS1N_SB_EEEEEEENS4_39AutoVectorizingCopyWithAssumedAlignmentILi128EEENS4_14SM90_TMA_STOREES24_S26_S26_EEEvvEEEEvNT_6ParamsE) ;  /* 0xffffff3802687950 */ /* 0x000fea0003c3ffff */
.L_x_194:
[----:B------:R-:W-:-:S00]  /*c660*/  BRA `(.L_x_194) ;  /* 0xfffffffc00fc7947 */ /* 0x000fc0000383ffff */
[----:B------:R-:W-:-:S00]  /*c670*/  NOP ;  /* 0x0000000000007918 */ /* 0x000fc00000000000 */
        /* <DEDUP_REMOVED lines=8> */
.L_x_195:


//--------------------- .nv.global.init           --------------------------
	.section	.nv.global.init,"aw",@progbits
.nv.global.init:
	.type		$str$27,@object
	.size		$str$27,($str$28 - $str$27)
$str$27:
        /*0000*/ 	.byte	0x28, 0x61, 0x64, 0x64, 0x72, 0x65, 0x73, 0x73, 0x20, 0x26, 0x20, 0x6d, 0x61, 0x73, 0x6b, 0x29
        /*0010*/ 	.byte	0x20, 0x3d, 0x3d, 0x20, 0x30, 0x00
	.type		$str$28,@object
	.size		$str$28,($str$26 - $str$28)
$str$28:
        /*0016*/ 	.byte	0x2f, 0x74, 0x6d, 0x70, 0x2f, 0x63, 0x75, 0x74, 0x6c, 0x61, 0x73, 0x73, 0x5f, 0x73, 0x77, 0x65
        /*0026*/ 	.byte	0x65, 0x70, 0x5f, 0x73, 0x72, 0x63, 0x2f, 0x69, 0x6e, 0x63, 0x6c, 0x75, 0x64, 0x65, 0x2f, 0x63
        /*0036*/ 	.byte	0x75, 0x74, 0x65, 0x2f, 0x70, 0x6f, 0x69, 0x6e, 0x74, 0x65, 0x72, 0x5f, 0x66, 0x6c, 0x61, 0x67
        /*0046*/ 	.byte	0x67, 0x65, 0x64, 0x2e, 0x68, 0x70, 0x70, 0x00
	.type		$str$26,@object
	.size		$str$26,($str$25 - $str$26)
$str$26:
        /*004e*/ 	.byte	0x2f, 0x74, 0x6d, 0x70, 0x2f, 0x63, 0x75, 0x74, 0x6c, 0x61, 0x73, 0x73, 0x5f, 0x73, 0x77, 0x65
        /*005e*/ 	.byte	0x65, 0x70, 0x5f, 0x73, 0x72, 0x63, 0x2f, 0x69, 0x6e, 0x63, 0x6c, 0x75, 0x64, 0x65, 0x2f, 0x63
        /*006e*/ 	.byte	0x75, 0x74, 0x65, 0x2f, 0x61, 0x74, 0x6f, 0x6d, 0x2f, 0x63, 0x6f, 0x70, 0x79, 0x5f, 0x74, 0x72
        /*007e*/ 	.byte	0x61, 0x69, 0x74, 0x73, 0x5f, 0x73, 0x6d, 0x31, 0x30, 0x30, 0x2e, 0x68, 0x70, 0x70, 0x00
	.type		$str$25,@object
	.size		$str$25,(__unnamed_1 - $str$25)
$str$25:
        /*008d*/ 	.byte	0x28, 0x28, 0x75, 0x69, 0x6e, 0x74, 0x33, 0x32, 0x5f, 0x74, 0x28, 0x74, 0x68, 0x72, 0x65, 0x61
        /*009d*/ 	.byte	0x64, 0x49, 0x64, 0x78, 0x2e, 0x78, 0x29, 0x20, 0x2f, 0x20, 0x33, 0x32, 0x29, 0x20, 0x25, 0x20
        /*00ad*/ 	.byte	0x34, 0x29, 0x20, 0x3d, 0x3d, 0x20, 0x28, 0x28, 0x28, 0x74, 0x6d, 0x65, 0x6d, 0x5f, 0x61, 0x64
        /*00bd*/ 	.byte	0x64, 0x72, 0x20, 0x3e, 0x3e, 0x20, 0x31, 0x36, 0x29, 0x20, 0x2f, 0x20, 0x33, 0x32, 0x29, 0x20
        /*00cd*/ 	.byte	0x25, 0x20, 0x34, 0x29, 0x00
	.type		__unnamed_1,@object
	.size		__unnamed_1,(__unnamed_2 - __unnamed_1)
__unnamed_1:
        /*00d2*/ 	.byte	0x61, 0x75, 0x74, 0x6f, 0x20, 0x63, 0x75, 0x74, 0x65, 0x3a, 0x3a, 0x61, 0x73, 0x5f, 0x70, 0x6f
        /* <DEDUP_REMOVED lines=24> */
        /*0262*/ 	.byte	0x5d, 0x00
	.type		__unnamed_2,@object
	.size		__unnamed_2,(__unnamed_3 - __unnamed_2)
__unnamed_2:
        /* <DEDUP_REMOVED lines=26> */
	.type		__unnamed_3,@object
	.size		__unnamed_3,(.L_3 - __unnamed_3)
__unnamed_3:
        /* <DEDUP_REMOVED lines=42> */
        /*0696*/ 	.byte	0x43, 0x3c, 0x30, 0x3e, 0x3e, 0x3e, 0x3e, 0x5d, 0x00
.L_3:


//--------------------- .nv.shared._ZN7cutlass13device_kernelINS_4gemm6kernel13GemmUniversalIN4cute5tupleIJiiiiEEENS1_10collective13CollectiveMmaINS1_35MainloopSm100TmaUmmaWarpSpecializedILi14ELi2ELi2ENS5_IJNS4_1CILi1EEESB_SB_EEEEENS5_IJNSA_ILi128EEENSA_ILi256EEENSA_ILi32EEEEEEaNS5_IJlSB_lEEEaNS5_IJSB_llEEENS4_8TiledMMAINS4_8MMA_AtomIJNS4_15SM100_MMA_S8_SSIaaiLi128ELi256ELNS4_4UMMA5MajorE0ELSO_1ELNSN_8SaturateE0EEEEEENS4_6LayoutISC_NS5_IJNSA_ILi0EEEST_ST_EEEEENS5_IJNS4_10UnderscoreESW_SW_EEEEENS4_13SM90_TMA_LOADENS4_14ComposedLayoutINS4_7SwizzleILi1ELi4ELi3EEENS4_18smem_ptr_flag_bitsILi8EEENSS_INS5_IJNSA_ILi8EEESG_EEENS5_IJSG_SB_EEEEEEEvNS4_8identityESZ_NS10_INS11_ILi3ELi4ELi3EEES14_NSS_INS5_IJSE_S15_EEENS5_IJSB_SE_EEEEEEEvS1A_EENS_8epilogue10collective18CollectiveEpilogueINS1H_23Sm100TmaWarpSpecializedILi4ELi2ELi64ELb0ELb0EEEJSH_NS5_IJNSS_ISE_SB_EENSS_INSA_ILi64EEESB_EEEEEaSI_aSI_NS1H_6fusion15FusionCallbacksIS1L_NS1Q_17LinearCombinationIaiaiLNS_15FloatRoundStyleE2EEESH_S1P_JEEENS4_5SM1004TMEM4LOAD26SM100_TMEM_LOAD_32dp32b64xESZ_NS10_INS11_ILi2ELi4ELi3EEES14_NSS_INS5_IJS15_S1N_EEENS5_IJS1N_SB_EEEEEEENS4_39AutoVectorizingCopyWithAssumedAlignmentILi128EEENS4_14SM90_TMA_STOREES24_S26_S26_EEEvvEEEEvNT_6ParamsE --------------------------
	.section	.nv.shared._ZN7cutlass13device_kernelINS_4gemm6kernel13GemmUniversalIN4cute5tupleIJiiiiEEENS1_10collective13CollectiveMmaINS1_35MainloopSm100TmaUmmaWarpSpecializedILi14ELi2ELi2ENS5_IJNS4_1CILi1EEESB_SB_EEEEENS5_IJNSA_ILi128EEENSA_ILi256EEENSA_ILi32EEEEEEaNS5_IJlSB_lEEEaNS5_IJSB_llEEENS4_8TiledMMAINS4_8MMA_AtomIJNS4_15SM100_MMA_S8_SSIaaiLi128ELi256ELNS4_4UMMA5MajorE0ELSO_1ELNSN_8SaturateE0EEEEEENS4_6LayoutISC_NS5_IJNSA_ILi0EEEST_ST_EEEEENS5_IJNS4_10UnderscoreESW_SW_EEEEENS4_13SM90_TMA_LOADENS4_14ComposedLayoutINS4_7SwizzleILi1ELi4ELi3EEENS4_18smem_ptr_flag_bitsILi8EEENSS_INS5_IJNSA_ILi8EEESG_EEENS5_IJSG_SB_EEEEEEEvNS4_8identityESZ_NS10_INS11_ILi3ELi4ELi3EEES14_NSS_INS5_IJSE_S15_EEENS5_IJSB_SE_EEEEEEEvS1A_EENS_8epilogue10collective18CollectiveEpilogueINS1H_23Sm100TmaWarpSpecializedILi4ELi2ELi64ELb0ELb0EEEJSH_NS5_IJNSS_ISE_SB_EENSS_INSA_ILi64EEESB_EEEEEaSI_aSI_NS1H_6fusion15FusionCallbacksIS1L_NS1Q_17LinearCombinationIaiaiLNS_15FloatRoundStyleE2EEESH_S1P_JEEENS4_5SM1004TMEM4LOAD26SM100_TMEM_LOAD_32dp32b64xESZ_NS10_INS11_ILi2ELi4ELi3EEES14_NSS_INS5_IJS15_S1N_EEENS5_IJS1N_SB_EEEEEEENS4_39AutoVectorizingCopyWithAssumedAlignmentILi128EEENS4_14SM90_TMA_STOREES24_S26_S26_EEEvvEEEEvNT_6ParamsE,"aw",@nobits
	.sectionflags	@""
	.align	16
	.zero		1024


//--------------------- .nv.shared.reserved.0     --------------------------
	.section	.nv.shared.reserved.0,"aw",@nobits
	.weak		__nv_reservedSMEM_offset_0_alias
	.size		__nv_reservedSMEM_offset_0_alias, 0, 64
	.other		__nv_reservedSMEM_offset_0_alias,@"STO_CUDA_RESERVED_SHARED STV_DEFAULT"
__nv_reservedSMEM_offset_0_alias:
	.zero		0
.nv.shared.reserved.0:
	.zero		64
	.weak		__nv_reservedSMEM_tcgen05_partition
	.type		__nv_reservedSMEM_tcgen05_partition,@object
	.size		__nv_reservedSMEM_tcgen05_partition,(.L_0 - __nv_reservedSMEM_tcgen05_partition)
__nv_reservedSMEM_tcgen05_partition:
	.zero		32
.L_0:


//--------------------- .nv.global                --------------------------
	.section	.nv.global,"aw",@nobits
.nv.global:
	.type		_ZN40_INTERNAL_041f2df4_4_k_cu_2188ee71_351734cute1_E,@object
	.size		_ZN40_INTERNAL_041f2df4_4_k_cu_2188ee71_351734cute1_E,(_ZN40_INTERNAL_041f2df4_4_k_cu_2188ee71_351734cuda3std3__45__cpo6cbeginE - _ZN40_INTERNAL_041f2df4_4_k_cu_2188ee71_351734cute1_E)
_ZN40_INTERNAL_041f2df4_4_k_cu_2188ee71_351734cute1_E:
	.zero		1
	.type		_ZN40_INTERNAL_041f2df4_4_k_cu_2188ee71_351734cuda3std3__45__cpo6cbeginE,@object
	.size		_ZN40_INTERNAL_041f2df4_4_k_cu_2188ee71_351734cuda3std3__45__cpo6cbeginE,(_ZN40_INTERNAL_041f2df4_4_k_cu_2188ee71_351734cuda3std3__48in_placeE - _ZN40_INTERNAL_041f2df4_4_k_cu_2188ee71_351734cuda3std3__45__cpo6cbeginE)
_ZN40_INTERNAL_041f2df4_4_k_cu_2188ee71_351734cuda3std3__45__cpo6cbeginE:
	.zero		1
	.type		_ZN40_INTERNAL_041f2df4_4_k_cu_2188ee71_351734cuda3std3__48in_placeE,@object
	.size		_ZN40_INTERNAL_041f2df4_4_k_cu_2188ee71_351734cuda3std3__48in_placeE,(_ZN40_INTERNAL_041f2df4_4_k_cu_2188ee71_351734cuda3std6ranges3__45__cpo9iter_moveE - _ZN40_INTERNAL_041f2df4_4_k_cu_2188ee71_351734cuda3std3__48in_placeE)
_ZN40_INTERNAL_041f2df4_4_k_cu_2188ee71_351734cuda3std3__48in_placeE:
	.zero		1
	.type		_ZN40_INTERNAL_041f2df4_4_k_cu_2188ee71_351734cuda3std6ranges3__45__cpo9iter_moveE,@object
	.size		_ZN40_INTERNAL_041f2df4_4_k_cu_2188ee71_351734cuda3std6ranges3__45__cpo9iter_moveE,(_ZN40_INTERNAL_041f2df4_4_k_cu_2188ee71_351734cuda3std3__45__cpo5beginE - _ZN40_INTERNAL_041f2df4_4_k_cu_2188ee71_351734cuda3std6ranges3__45__cpo9iter_moveE)
_ZN40_INTERNAL_041f2df4_4_k_cu_2188ee71_351734cuda3std6ranges3__45__cpo9iter_moveE:
	.zero		1
	.type		_ZN40_INTERNAL_041f2df4_4_k_cu_2188ee71_351734cuda3std3__45__cpo5beginE,@object
	.size		_ZN40_INTERNAL_041f2df4_4_k_cu_2188ee71_351734cuda3std3__45__cpo5beginE,(_ZN40_INTERNAL_041f2df4_4_k_cu_2188ee71_351734cuda3std3__442_GLOBAL__N__041f2df4_4_k_cu_2188ee71_351736ignoreE - _ZN40_INTERNAL_041f2df4_4_k_cu_2188ee71_351734cuda3std3__45__cpo5beginE)
_ZN40_INTERNAL_041f2df4_4_k_cu_2188ee71_351734cuda3std3__45__cpo5beginE:
	.zero		1
	.type		_ZN40_INTERNAL_041f2df4_4_k_cu_2188ee71_351734cuda3std3__442_GLOBAL__N__041f2df4_4_k_cu_2188ee71_351736ignoreE,@object
	.size		_ZN40_INTERNAL_041f2df4_4_k_cu_2188ee71_351734cuda3std3__442_GLOBAL__N__041f2df4_4_k_cu_2188ee71_351736ignoreE,(_ZN40_INTERNAL_041f2df4_4_k_cu_2188ee71_351734cute7productE - _ZN40_INTERNAL_041f2df4_4_k_cu_2188ee71_351734cuda3std3__442_GLOBAL__N__041f2df4_4_k_cu_2188ee71_351736ignoreE)
_ZN40_INTERNAL_041f2df4_4_k_cu_2188ee71_351734cuda3std3__442_GLOBAL__N__041f2df4_4_k_cu_2188ee71_351736ignoreE:
	.zero		1
	.type		_ZN40_INTERNAL_041f2df4_4_k_cu_2188ee71_351734cute7productE,@object
	.size		_ZN40_INTERNAL_041f2df4_4_k_cu_2188ee71_351734cute7productE,(_ZN40_INTERNAL_041f2df4_4_k_cu_2188ee71_351734cuda3std3__45__cpo3endE - _ZN40_INTERNAL_041f2df4_4_k_cu_2188ee71_351734cute7productE)
_ZN40_INTERNAL_041f2df4_4_k_cu_2188ee71_351734cute7productE:
	.zero		1
	.type		_ZN40_INTERNAL_041f2df4_4_k_cu_2188ee71_351734cuda3std3__45__cpo3endE,@object
	.size		_ZN40_INTERNAL_041f2df4_4_k_cu_2188ee71_351734cuda3std3__45__cpo3endE,(_ZN40_INTERNAL_041f2df4_4_k_cu_2188ee71_351734cuda3std3__419piecewise_constructE - _ZN40_INTERNAL_041f2df4_4_k_cu_2188ee71_351734cuda3std3__45__cpo3endE)
_ZN40_INTERNAL_041f2df4_4_k_cu_2188ee71_351734cuda3std3__45__cpo3endE:
	.zero		1
	.type		_ZN40_INTERNAL_041f2df4_4_k_cu_2188ee71_351734cuda3std3__419piecewise_constructE,@object
	.size		_ZN40_INTERNAL_041f2df4_4_k_cu_2188ee71_351734cuda3std3__419piecewise_constructE,(_ZN40_INTERNAL_041f2df4_4_k_cu_2188ee71_351734cuda3std3__45__cpo4cendE - _ZN40_INTERNAL_041f2df4_4_k_cu_2188ee71_351734cuda3std3__419piecewise_constructE)
_ZN40_INTERNAL_041f2df4_4_k_cu_2188ee71_351734cuda3std3__419piecewise_constructE:
	.zero		1
	.type		_ZN40_INTERNAL_041f2df4_4_k_cu_2188ee71_351734cuda3std3__45__cpo4cendE,@object
	.size		_ZN40_INTERNAL_041f2df4_4_k_cu_2188ee71_351734cuda3std3__45__cpo4cendE,(_ZN40_INTERNAL_041f2df4_4_k_cu_2188ee71_351734cuda3std6ranges3__45__cpo4swapE - _ZN40_INTERNAL_041f2df4_4_k_cu_2188ee71_351734cuda3std3__45__cpo4cendE)
_ZN40_INTERNAL_041f2df4_4_k_cu_2188ee71_351734cuda3std3__45__cpo4cendE:
	.zero		1
	.type		_ZN40_INTERNAL_041f2df4_4_k_cu_2188ee71_351734cuda3std6ranges3__45__cpo4swapE,@object
	.size		_ZN40_INTERNAL_041f2df4_4_k_cu_2188ee71_351734cuda3std6ranges3__45__cpo4swapE,(.L_11 - _ZN40_INTERNAL_041f2df4_4_k_cu_2188ee71_351734cuda3std6ranges3__45__cpo4swapE)
_ZN40_INTERNAL_041f2df4_4_k_cu_2188ee71_351734cuda3std6ranges3__45__cpo4swapE:
	.zero		1
.L_11:


//--------------------- .nv.constant0._ZN7cutlass13device_kernelINS_4gemm6kernel13GemmUniversalIN4cute5tupleIJiiiiEEENS1_10collective13CollectiveMmaINS1_35MainloopSm100TmaUmmaWarpSpecializedILi14ELi2ELi2ENS5_IJNS4_1CILi1EEESB_SB_EEEEENS5_IJNSA_ILi128EEENSA_ILi256EEENSA_ILi32EEEEEEaNS5_IJlSB_lEEEaNS5_IJSB_llEEENS4_8TiledMMAINS4_8MMA_AtomIJNS4_15SM100_MMA_S8_SSIaaiLi128ELi256ELNS4_4UMMA5MajorE0ELSO_1ELNSN_8SaturateE0EEEEEENS4_6LayoutISC_NS5_IJNSA_ILi0EEEST_ST_EEEEENS5_IJNS4_10UnderscoreESW_SW_EEEEENS4_13SM90_TMA_LOADENS4_14ComposedLayoutINS4_7SwizzleILi1ELi4ELi3EEENS4_18smem_ptr_flag_bitsILi8EEENSS_INS5_IJNSA_ILi8EEESG_EEENS5_IJSG_SB_EEEEEEEvNS4_8identityESZ_NS10_INS11_ILi3ELi4ELi3EEES14_NSS_INS5_IJSE_S15_EEENS5_IJSB_SE_EEEEEEEvS1A_EENS_8epilogue10collective18CollectiveEpilogueINS1H_23Sm100TmaWarpSpecializedILi4ELi2ELi64ELb0ELb0EEEJSH_NS5_IJNSS_ISE_SB_EENSS_INSA_ILi64EEESB_EEEEEaSI_aSI_NS1H_6fusion15FusionCallbacksIS1L_NS1Q_17LinearCombinationIaiaiLNS_15FloatRoundStyleE2EEESH_S1P_JEEENS4_5SM1004TMEM4LOAD26SM100_TMEM_LOAD_32dp32b64xESZ_NS10_INS11_ILi2ELi4ELi3EEES14_NSS_INS5_IJS15_S1N_EEENS5_IJS1N_SB_EEEEEEENS4_39AutoVectorizingCopyWithAssumedAlignmentILi128EEENS4_14SM90_TMA_STOREES24_S26_S26_EEEvvEEEEvNT_6ParamsE --------------------------
	.section	.nv.constant0._ZN7cutlass13device_kernelINS_4gemm6kernel13GemmUniversalIN4cute5tupleIJiiiiEEENS1_10collective13CollectiveMmaINS1_35MainloopSm100TmaUmmaWarpSpecializedILi14ELi2ELi2ENS5_IJNS4_1CILi1EEESB_SB_EEEEENS5_IJNSA_ILi128EEENSA_ILi256EEENSA_ILi32EEEEEEaNS5_IJlSB_lEEEaNS5_IJSB_llEEENS4_8TiledMMAINS4_8MMA_AtomIJNS4_15SM100_MMA_S8_SSIaaiLi128ELi256ELNS4_4UMMA5MajorE0ELSO_1ELNSN_8SaturateE0EEEEEENS4_6LayoutISC_NS5_IJNSA_ILi0EEEST_ST_EEEEENS5_IJNS4_10UnderscoreESW_SW_EEEEENS4_13SM90_TMA_LOADENS4_14ComposedLayoutINS4_7SwizzleILi1ELi4ELi3EEENS4_18smem_ptr_flag_bitsILi8EEENSS_INS5_IJNSA_ILi8EEESG_EEENS5_IJSG_SB_EEEEEEEvNS4_8identityESZ_NS10_INS11_ILi3ELi4ELi3EEES14_NSS_INS5_IJSE_S15_EEENS5_IJSB_SE_EEEEEEEvS1A_EENS_8epilogue10collective18CollectiveEpilogueINS1H_23Sm100TmaWarpSpecializedILi4ELi2ELi64ELb0ELb0EEEJSH_NS5_IJNSS_ISE_SB_EENSS_INSA_ILi64EEESB_EEEEEaSI_aSI_NS1H_6fusion15FusionCallbacksIS1L_NS1Q_17LinearCombinationIaiaiLNS_15FloatRoundStyleE2EEESH_S1P_JEEENS4_5SM1004TMEM4LOAD26SM100_TMEM_LOAD_32dp32b64xESZ_NS10_INS11_ILi2ELi4ELi3EEES14_NSS_INS5_IJS15_S1N_EEENS5_IJS1N_SB_EEEEEEENS4_39AutoVectorizingCopyWithAssumedAlignmentILi128EEENS4_14SM90_TMA_STOREES24_S26_S26_EEEvvEEEEvNT_6ParamsE,"a",@progbits
	.sectionflags	@""
	.align	4
.nv.constant0._ZN7cutlass13device_kernelINS_4gemm6kernel13GemmUniversalIN4cute5tupleIJiiiiEEENS1_10collective13CollectiveMmaINS1_35MainloopSm100TmaUmmaWarpSpecializedILi14ELi2ELi2ENS5_IJNS4_1CILi1EEESB_SB_EEEEENS5_IJNSA_ILi128EEENSA_ILi256EEENSA_ILi32EEEEEEaNS5_IJlSB_lEEEaNS5_IJSB_llEEENS4_8TiledMMAINS4_8MMA_AtomIJNS4_15SM100_MMA_S8_SSIaaiLi128ELi256ELNS4_4UMMA5MajorE0ELSO_1ELNSN_8SaturateE0EEEEEENS4_6LayoutISC_NS5_IJNSA_ILi0EEEST_ST_EEEEENS5_IJNS4_10UnderscoreESW_SW_EEEEENS4_13SM90_TMA_LOADENS4_14ComposedLayoutINS4_7SwizzleILi1ELi4ELi3EEENS4_18smem_ptr_flag_bitsILi8EEENSS_INS5_IJNSA_ILi8EEESG_EEENS5_IJSG_SB_EEEEEEEvNS4_8identityESZ_NS10_INS11_ILi3ELi4ELi3EEES14_NSS_INS5_IJSE_S15_EEENS5_IJSB_SE_EEEEEEEvS1A_EENS_8epilogue10collective18CollectiveEpilogueINS1H_23Sm100TmaWarpSpecializedILi4ELi2ELi64ELb0ELb0EEEJSH_NS5_IJNSS_ISE_SB_EENSS_INSA_ILi64EEESB_EEEEEaSI_aSI_NS1H_6fusion15FusionCallbacksIS1L_NS1Q_17LinearCombinationIaiaiLNS_15FloatRoundStyleE2EEESH_S1P_JEEENS4_5SM1004TMEM4LOAD26SM100_TMEM_LOAD_32dp32b64xESZ_NS10_INS11_ILi2ELi4ELi3EEES14_NSS_INS5_IJS15_S1N_EEENS5_IJS1N_SB_EEEEEEENS4_39AutoVectorizingCopyWithAssumedAlignmentILi128EEENS4_14SM90_TMA_STOREES24_S26_S26_EEEvvEEEEvNT_6ParamsE:
	.zero		2944


//--------------------- SYMBOLS --------------------------

	.type		.nv.reservedSmem.offset0,@object
	.size		.nv.reservedSmem.offset0,0x4
	.type		.nv.reservedSmem.cap,@object
	.size		.nv.reservedSmem.cap,0x4
	.type		__assertfail,@function
